//
// Generated by NVIDIA NVVM Compiler
//
// Compiler Build ID: CL-36424714
// Cuda compilation tools, release 13.0, V13.0.88
// Based on NVVM 20.0.0
//

.version 9.0
.target sm_100
.address_size 64

	// .globl	backward_kernel
.extern .shared .align 16 .b8 sharedMemory[];

.visible .entry backward_kernel(
	.param .u64 .ptr .align 1 backward_kernel_param_0,
	.param .u64 .ptr .align 1 backward_kernel_param_1,
	.param .u64 .ptr .align 1 backward_kernel_param_2,
	.param .u64 .ptr .align 1 backward_kernel_param_3,
	.param .u64 .ptr .align 1 backward_kernel_param_4,
	.param .u64 .ptr .align 1 backward_kernel_param_5,
	.param .u64 .ptr .align 1 backward_kernel_param_6,
	.param .u64 .ptr .align 1 backward_kernel_param_7,
	.param .u64 .ptr .align 1 backward_kernel_param_8,
	.param .u64 .ptr .align 1 backward_kernel_param_9,
	.param .u32 backward_kernel_param_10,
	.param .u32 backward_kernel_param_11,
	.param .u32 backward_kernel_param_12,
	.param .u32 backward_kernel_param_13,
	.param .u32 backward_kernel_param_14,
	.param .u32 backward_kernel_param_15
)
{
	.reg .pred 	%p<57>;
	.reg .b32 	%r<381>;
	.reg .b32 	%f<457>;
	.reg .b64 	%rd<42>;

	ld.param.u32 	%r94, [backward_kernel_param_12];
	ld.param.u32 	%r95, [backward_kernel_param_13];
	ld.param.u32 	%r96, [backward_kernel_param_14];
	mul.lo.s32 	%r1, %r96, %r96;
	mov.u32 	%r2, %tid.x;
	div.u32 	%r3, %r2, %r94;
	mul.lo.s32 	%r97, %r3, %r94;
	sub.s32 	%r4, %r2, %r97;
	mul.lo.s32 	%r5, %r96, %r94;
	cvt.rn.f32.s32 	%f80, %r94;
	sqrt.rn.f32 	%f81, %f80;
	rcp.rn.f32 	%f1, %f81;
	setp.lt.s32 	%p1, %r96, 1;
	@%p1 bra 	$L__BB0_87;
	ld.param.u64 	%rd39, [backward_kernel_param_7];
	ld.param.u64 	%rd38, [backward_kernel_param_6];
	ld.param.u64 	%rd37, [backward_kernel_param_4];
	ld.param.u64 	%rd36, [backward_kernel_param_3];
	ld.param.u64 	%rd33, [backward_kernel_param_0];
	shl.b32 	%r99, %r95, 2;
	mov.u32 	%r100, sharedMemory;
	add.s32 	%r6, %r100, %r99;
	add.s32 	%r7, %r6, %r99;
	shl.b32 	%r101, %r95, 3;
	add.s32 	%r8, %r7, %r101;
	add.s32 	%r9, %r8, %r99;
	shl.b32 	%r102, %r1, 2;
	add.s32 	%r103, %r9, %r102;
	add.s32 	%r10, %r103, %r102;
	shl.b32 	%r104, %r95, 4;
	mov.u32 	%r105, %ctaid.x;
	mad.lo.s32 	%r11, %r5, %r105, %r4;
	shl.b32 	%r106, %r2, 2;
	add.s32 	%r12, %r100, %r106;
	add.s32 	%r13, %r12, %r104;
	mad.lo.s32 	%r14, %r95, 20, %r12;
	mul.lo.s32 	%r15, %r96, %r105;
	add.s32 	%r16, %r10, %r106;
	add.s32 	%r18, %r103, %r106;
	add.s32 	%r19, %r94, -1;
	and.b32  	%r20, %r94, 7;
	and.b32  	%r21, %r94, 3;
	add.s32 	%r22, %r96, -1;
	and.b32  	%r23, %r96, 7;
	add.s32 	%r24, %r23, -1;
	and.b32  	%r25, %r96, 3;
	and.b32  	%r26, %r94, 15;
	and.b32  	%r27, %r94, 2147483640;
	and.b32  	%r28, %r94, 1;
	and.b32  	%r29, %r96, 2147483640;
	and.b32  	%r30, %r96, 1;
	and.b32  	%r31, %r94, 2147483632;
	neg.s32 	%r32, %r27;
	cvta.to.global.u64 	%rd1, %rd33;
	cvta.to.global.u64 	%rd2, %rd37;
	cvta.to.global.u64 	%rd3, %rd38;
	cvta.to.global.u64 	%rd4, %rd36;
	cvta.to.global.u64 	%rd5, %rd39;
	mov.b32 	%r354, 0;
$L__BB0_2:
	ld.param.u64 	%rd41, [backward_kernel_param_9];
	ld.param.u64 	%rd40, [backward_kernel_param_8];
	ld.param.u64 	%rd35, [backward_kernel_param_2];
	ld.param.u64 	%rd34, [backward_kernel_param_1];
	mad.lo.s32 	%r108, %r354, %r96, %r3;
	mad.lo.s32 	%r109, %r108, %r94, %r11;
	cvta.to.global.u64 	%rd17, %rd34;
	mul.wide.s32 	%rd18, %r109, 4;
	add.s64 	%rd19, %rd17, %rd18;
	ld.global.f32 	%f82, [%rd19];
	shl.b32 	%r110, %r2, 2;
	add.s32 	%r111, %r6, %r110;
	st.shared.f32 	[%r111], %f82;
	cvta.to.global.u64 	%rd20, %rd35;
	add.s64 	%rd21, %rd20, %rd18;
	ld.global.f32 	%f83, [%rd21];
	add.s32 	%r112, %r7, %r110;
	st.shared.f32 	[%r112], %f83;
	cvta.to.global.u64 	%rd22, %rd41;
	add.s64 	%rd6, %rd22, %rd18;
	cvta.to.global.u64 	%rd23, %rd40;
	add.s64 	%rd7, %rd23, %rd18;
	mov.b32 	%r355, 0;
$L__BB0_3:
	setp.ge.u32 	%p2, %r2, %r1;
	mul.lo.s32 	%r35, %r355, %r96;
	add.s32 	%r113, %r35, %r3;
	mad.lo.s32 	%r36, %r113, %r94, %r11;
	mul.wide.s32 	%rd24, %r36, 4;
	add.s64 	%rd25, %rd1, %rd24;
	ld.global.f32 	%f84, [%rd25];
	st.shared.f32 	[%r12], %f84;
	add.s64 	%rd26, %rd2, %rd24;
	ld.global.f32 	%f85, [%rd26];
	st.shared.f32 	[%r13], %f85;
	@%p2 bra 	$L__BB0_17;
	setp.lt.s32 	%p3, %r94, 1;
	div.u32 	%r37, %r2, %r96;
	mov.f32 	%f414, 0f00000000;
	@%p3 bra 	$L__BB0_16;
	setp.lt.u32 	%p4, %r19, 7;
	mul.lo.s32 	%r38, %r37, %r94;
	rem.u32 	%r115, %r2, %r96;
	mul.lo.s32 	%r39, %r115, %r94;
	mov.f32 	%f414, 0f00000000;
	mov.b32 	%r359, 0;
	@%p4 bra 	$L__BB0_8;
	mov.f32 	%f414, 0f00000000;
	mov.b32 	%r357, 0;
	mov.u32 	%r356, %r32;
$L__BB0_7:
	.pragma "nounroll";
	add.s32 	%r117, %r357, %r38;
	shl.b32 	%r118, %r117, 2;
	mov.u32 	%r119, sharedMemory;
	add.s32 	%r120, %r119, %r118;
	ld.shared.f32 	%f90, [%r120];
	add.s32 	%r121, %r39, %r357;
	shl.b32 	%r122, %r121, 2;
	add.s32 	%r123, %r6, %r122;
	ld.shared.f32 	%f91, [%r123];
	fma.rn.f32 	%f92, %f90, %f91, %f414;
	ld.shared.f32 	%f93, [%r120+4];
	ld.shared.f32 	%f94, [%r123+4];
	fma.rn.f32 	%f95, %f93, %f94, %f92;
	ld.shared.f32 	%f96, [%r120+8];
	ld.shared.f32 	%f97, [%r123+8];
	fma.rn.f32 	%f98, %f96, %f97, %f95;
	ld.shared.f32 	%f99, [%r120+12];
	ld.shared.f32 	%f100, [%r123+12];
	fma.rn.f32 	%f101, %f99, %f100, %f98;
	ld.shared.f32 	%f102, [%r120+16];
	ld.shared.f32 	%f103, [%r123+16];
	fma.rn.f32 	%f104, %f102, %f103, %f101;
	ld.shared.f32 	%f105, [%r120+20];
	ld.shared.f32 	%f106, [%r123+20];
	fma.rn.f32 	%f107, %f105, %f106, %f104;
	ld.shared.f32 	%f108, [%r120+24];
	ld.shared.f32 	%f109, [%r123+24];
	fma.rn.f32 	%f110, %f108, %f109, %f107;
	ld.shared.f32 	%f111, [%r120+28];
	ld.shared.f32 	%f112, [%r123+28];
	fma.rn.f32 	%f414, %f111, %f112, %f110;
	add.s32 	%r357, %r357, 8;
	add.s32 	%r356, %r356, 8;
	setp.ne.s32 	%p5, %r356, 0;
	mov.u32 	%r359, %r27;
	@%p5 bra 	$L__BB0_7;
$L__BB0_8:
	setp.eq.s32 	%p6, %r20, 0;
	@%p6 bra 	$L__BB0_16;
	add.s32 	%r124, %r20, -1;
	setp.lt.u32 	%p7, %r124, 3;
	@%p7 bra 	$L__BB0_11;
	add.s32 	%r125, %r359, %r38;
	shl.b32 	%r126, %r125, 2;
	mov.u32 	%r127, sharedMemory;
	add.s32 	%r128, %r127, %r126;
	ld.shared.f32 	%f114, [%r128];
	add.s32 	%r129, %r39, %r359;
	shl.b32 	%r130, %r129, 2;
	add.s32 	%r131, %r6, %r130;
	ld.shared.f32 	%f115, [%r131];
	fma.rn.f32 	%f116, %f114, %f115, %f414;
	ld.shared.f32 	%f117, [%r128+4];
	ld.shared.f32 	%f118, [%r131+4];
	fma.rn.f32 	%f119, %f117, %f118, %f116;
	ld.shared.f32 	%f120, [%r128+8];
	ld.shared.f32 	%f121, [%r131+8];
	fma.rn.f32 	%f122, %f120, %f121, %f119;
	ld.shared.f32 	%f123, [%r128+12];
	ld.shared.f32 	%f124, [%r131+12];
	fma.rn.f32 	%f414, %f123, %f124, %f122;
	add.s32 	%r359, %r359, 4;
$L__BB0_11:
	setp.eq.s32 	%p8, %r21, 0;
	@%p8 bra 	$L__BB0_16;
	setp.eq.s32 	%p9, %r21, 1;
	@%p9 bra 	$L__BB0_14;
	add.s32 	%r132, %r359, %r38;
	shl.b32 	%r133, %r132, 2;
	mov.u32 	%r134, sharedMemory;
	add.s32 	%r135, %r134, %r133;
	ld.shared.f32 	%f126, [%r135];
	add.s32 	%r136, %r39, %r359;
	shl.b32 	%r137, %r136, 2;
	add.s32 	%r138, %r6, %r137;
	ld.shared.f32 	%f127, [%r138];
	fma.rn.f32 	%f128, %f126, %f127, %f414;
	ld.shared.f32 	%f129, [%r135+4];
	ld.shared.f32 	%f130, [%r138+4];
	fma.rn.f32 	%f414, %f129, %f130, %f128;
	add.s32 	%r359, %r359, 2;
$L__BB0_14:
	setp.eq.s32 	%p10, %r28, 0;
	@%p10 bra 	$L__BB0_16;
	add.s32 	%r139, %r359, %r38;
	shl.b32 	%r140, %r139, 2;
	mov.u32 	%r141, sharedMemory;
	add.s32 	%r142, %r141, %r140;
	ld.shared.f32 	%f131, [%r142];
	add.s32 	%r143, %r39, %r359;
	shl.b32 	%r144, %r143, 2;
	add.s32 	%r145, %r6, %r144;
	ld.shared.f32 	%f132, [%r145];
	fma.rn.f32 	%f414, %f131, %f132, %f414;
$L__BB0_16:
	mul.f32 	%f133, %f1, %f414;
	add.s32 	%r146, %r35, %r15;
	add.s32 	%r147, %r146, %r37;
	mul.wide.u32 	%rd27, %r147, 4;
	add.s64 	%rd28, %rd3, %rd27;
	ld.global.f32 	%f134, [%rd28];
	rcp.rn.f32 	%f135, %f134;
	sub.f32 	%f136, %f133, %f134;
	fma.rn.f32 	%f137, %f136, 0f3BBB989D, 0f3F000000;
	cvt.sat.f32.f32 	%f138, %f137;
	mov.f32 	%f139, 0f4B400001;
	mov.f32 	%f140, 0f437C0000;
	fma.rm.f32 	%f141, %f138, %f140, %f139;
	add.f32 	%f142, %f141, 0fCB40007F;
	neg.f32 	%f143, %f142;
	fma.rn.f32 	%f144, %f136, 0f3FB8AA3B, %f143;
	fma.rn.f32 	%f145, %f136, 0f32A57060, %f144;
	mov.b32 	%r148, %f141;
	shl.b32 	%r149, %r148, 23;
	mov.b32 	%f146, %r149;
	ex2.approx.ftz.f32 	%f147, %f145;
	mul.f32 	%f148, %f147, %f146;
	mul.f32 	%f149, %f135, %f148;
	st.shared.f32 	[%r14], %f149;
$L__BB0_17:
	setp.ge.s32 	%p11, %r2, %r5;
	bar.sync 	0;
	mov.f32 	%f422, 0f00000000;
	@%p11 bra 	$L__BB0_29;
	setp.lt.u32 	%p12, %r22, 7;
	div.s32 	%r49, %r2, %r94;
	mul.lo.s32 	%r151, %r49, %r94;
	sub.s32 	%r50, %r2, %r151;
	mov.f32 	%f422, 0f00000000;
	mov.b32 	%r363, 0;
	@%p12 bra 	$L__BB0_21;
	mov.f32 	%f422, 0f00000000;
	mov.b32 	%r361, 0;
$L__BB0_20:
	.pragma "nounroll";
	mad.lo.s32 	%r153, %r361, %r96, %r49;
	shl.b32 	%r154, %r153, 2;
	add.s32 	%r155, %r9, %r154;
	ld.shared.f32 	%f154, [%r155];
	mad.lo.s32 	%r156, %r361, %r94, %r50;
	shl.b32 	%r157, %r156, 2;
	add.s32 	%r158, %r8, %r157;
	ld.shared.f32 	%f155, [%r158];
	fma.rn.f32 	%f156, %f154, %f155, %f422;
	shl.b32 	%r159, %r96, 2;
	add.s32 	%r160, %r155, %r159;
	ld.shared.f32 	%f157, [%r160];
	shl.b32 	%r161, %r94, 2;
	add.s32 	%r162, %r158, %r161;
	ld.shared.f32 	%f158, [%r162];
	fma.rn.f32 	%f159, %f157, %f158, %f156;
	add.s32 	%r163, %r160, %r159;
	ld.shared.f32 	%f160, [%r163];
	add.s32 	%r164, %r162, %r161;
	ld.shared.f32 	%f161, [%r164];
	fma.rn.f32 	%f162, %f160, %f161, %f159;
	add.s32 	%r165, %r163, %r159;
	ld.shared.f32 	%f163, [%r165];
	add.s32 	%r166, %r164, %r161;
	ld.shared.f32 	%f164, [%r166];
	fma.rn.f32 	%f165, %f163, %f164, %f162;
	add.s32 	%r167, %r165, %r159;
	ld.shared.f32 	%f166, [%r167];
	add.s32 	%r168, %r166, %r161;
	ld.shared.f32 	%f167, [%r168];
	fma.rn.f32 	%f168, %f166, %f167, %f165;
	add.s32 	%r169, %r167, %r159;
	ld.shared.f32 	%f169, [%r169];
	add.s32 	%r170, %r168, %r161;
	ld.shared.f32 	%f170, [%r170];
	fma.rn.f32 	%f171, %f169, %f170, %f168;
	add.s32 	%r171, %r169, %r159;
	ld.shared.f32 	%f172, [%r171];
	add.s32 	%r172, %r170, %r161;
	ld.shared.f32 	%f173, [%r172];
	fma.rn.f32 	%f174, %f172, %f173, %f171;
	add.s32 	%r173, %r171, %r159;
	ld.shared.f32 	%f175, [%r173];
	add.s32 	%r174, %r172, %r161;
	ld.shared.f32 	%f176, [%r174];
	fma.rn.f32 	%f422, %f175, %f176, %f174;
	add.s32 	%r361, %r361, 8;
	setp.ne.s32 	%p13, %r361, %r29;
	mov.u32 	%r363, %r29;
	@%p13 bra 	$L__BB0_20;
$L__BB0_21:
	setp.eq.s32 	%p14, %r23, 0;
	@%p14 bra 	$L__BB0_29;
	setp.lt.u32 	%p15, %r24, 3;
	@%p15 bra 	$L__BB0_24;
	mad.lo.s32 	%r175, %r363, %r96, %r49;
	shl.b32 	%r176, %r175, 2;
	add.s32 	%r177, %r9, %r176;
	ld.shared.f32 	%f178, [%r177];
	mad.lo.s32 	%r178, %r363, %r94, %r50;
	shl.b32 	%r179, %r178, 2;
	add.s32 	%r180, %r8, %r179;
	ld.shared.f32 	%f179, [%r180];
	fma.rn.f32 	%f180, %f178, %f179, %f422;
	shl.b32 	%r181, %r96, 2;
	add.s32 	%r182, %r177, %r181;
	ld.shared.f32 	%f181, [%r182];
	shl.b32 	%r183, %r94, 2;
	add.s32 	%r184, %r180, %r183;
	ld.shared.f32 	%f182, [%r184];
	fma.rn.f32 	%f183, %f181, %f182, %f180;
	add.s32 	%r185, %r182, %r181;
	ld.shared.f32 	%f184, [%r185];
	add.s32 	%r186, %r184, %r183;
	ld.shared.f32 	%f185, [%r186];
	fma.rn.f32 	%f186, %f184, %f185, %f183;
	add.s32 	%r187, %r185, %r181;
	ld.shared.f32 	%f187, [%r187];
	add.s32 	%r188, %r186, %r183;
	ld.shared.f32 	%f188, [%r188];
	fma.rn.f32 	%f422, %f187, %f188, %f186;
	add.s32 	%r363, %r363, 4;
$L__BB0_24:
	setp.eq.s32 	%p16, %r25, 0;
	@%p16 bra 	$L__BB0_29;
	setp.eq.s32 	%p17, %r25, 1;
	@%p17 bra 	$L__BB0_27;
	mad.lo.s32 	%r189, %r363, %r96, %r49;
	shl.b32 	%r190, %r189, 2;
	add.s32 	%r191, %r9, %r190;
	ld.shared.f32 	%f190, [%r191];
	mad.lo.s32 	%r192, %r363, %r94, %r50;
	shl.b32 	%r193, %r192, 2;
	add.s32 	%r194, %r8, %r193;
	ld.shared.f32 	%f191, [%r194];
	fma.rn.f32 	%f192, %f190, %f191, %f422;
	shl.b32 	%r195, %r96, 2;
	add.s32 	%r196, %r191, %r195;
	ld.shared.f32 	%f193, [%r196];
	shl.b32 	%r197, %r94, 2;
	add.s32 	%r198, %r194, %r197;
	ld.shared.f32 	%f194, [%r198];
	fma.rn.f32 	%f422, %f193, %f194, %f192;
	add.s32 	%r363, %r363, 2;
$L__BB0_27:
	setp.eq.s32 	%p18, %r30, 0;
	@%p18 bra 	$L__BB0_29;
	mad.lo.s32 	%r199, %r363, %r96, %r49;
	shl.b32 	%r200, %r199, 2;
	add.s32 	%r201, %r9, %r200;
	ld.shared.f32 	%f195, [%r201];
	mad.lo.s32 	%r202, %r363, %r94, %r50;
	shl.b32 	%r203, %r202, 2;
	add.s32 	%r204, %r8, %r203;
	ld.shared.f32 	%f196, [%r204];
	fma.rn.f32 	%f422, %f195, %f196, %f422;
$L__BB0_29:
	st.global.f32 	[%rd6], %f422;
	@%p2 bra 	$L__BB0_43;
	setp.lt.s32 	%p20, %r94, 1;
	mov.f32 	%f430, 0f00000000;
	@%p20 bra 	$L__BB0_42;
	setp.lt.u32 	%p21, %r19, 7;
	div.u32 	%r206, %r2, %r96;
	mul.lo.s32 	%r58, %r206, %r94;
	mul.lo.s32 	%r207, %r206, %r96;
	sub.s32 	%r208, %r2, %r207;
	mul.lo.s32 	%r59, %r208, %r94;
	mov.f32 	%f430, 0f00000000;
	mov.b32 	%r367, 0;
	@%p21 bra 	$L__BB0_34;
	mov.f32 	%f430, 0f00000000;
	mov.b32 	%r365, 0;
$L__BB0_33:
	.pragma "nounroll";
	add.s32 	%r210, %r365, %r58;
	shl.b32 	%r211, %r210, 2;
	add.s32 	%r212, %r8, %r211;
	ld.shared.f32 	%f201, [%r212];
	add.s32 	%r213, %r59, %r365;
	shl.b32 	%r214, %r213, 2;
	add.s32 	%r215, %r7, %r214;
	ld.shared.f32 	%f202, [%r215];
	fma.rn.f32 	%f203, %f201, %f202, %f430;
	ld.shared.f32 	%f204, [%r212+4];
	ld.shared.f32 	%f205, [%r215+4];
	fma.rn.f32 	%f206, %f204, %f205, %f203;
	ld.shared.f32 	%f207, [%r212+8];
	ld.shared.f32 	%f208, [%r215+8];
	fma.rn.f32 	%f209, %f207, %f208, %f206;
	ld.shared.f32 	%f210, [%r212+12];
	ld.shared.f32 	%f211, [%r215+12];
	fma.rn.f32 	%f212, %f210, %f211, %f209;
	ld.shared.f32 	%f213, [%r212+16];
	ld.shared.f32 	%f214, [%r215+16];
	fma.rn.f32 	%f215, %f213, %f214, %f212;
	ld.shared.f32 	%f216, [%r212+20];
	ld.shared.f32 	%f217, [%r215+20];
	fma.rn.f32 	%f218, %f216, %f217, %f215;
	ld.shared.f32 	%f219, [%r212+24];
	ld.shared.f32 	%f220, [%r215+24];
	fma.rn.f32 	%f221, %f219, %f220, %f218;
	ld.shared.f32 	%f222, [%r212+28];
	ld.shared.f32 	%f223, [%r215+28];
	fma.rn.f32 	%f430, %f222, %f223, %f221;
	add.s32 	%r365, %r365, 8;
	setp.ne.s32 	%p22, %r365, %r27;
	mov.u32 	%r367, %r27;
	@%p22 bra 	$L__BB0_33;
$L__BB0_34:
	setp.eq.s32 	%p23, %r20, 0;
	@%p23 bra 	$L__BB0_42;
	add.s32 	%r216, %r20, -1;
	setp.lt.u32 	%p24, %r216, 3;
	@%p24 bra 	$L__BB0_37;
	add.s32 	%r217, %r367, %r58;
	shl.b32 	%r218, %r217, 2;
	add.s32 	%r219, %r8, %r218;
	ld.shared.f32 	%f225, [%r219];
	add.s32 	%r220, %r59, %r367;
	shl.b32 	%r221, %r220, 2;
	add.s32 	%r222, %r7, %r221;
	ld.shared.f32 	%f226, [%r222];
	fma.rn.f32 	%f227, %f225, %f226, %f430;
	ld.shared.f32 	%f228, [%r219+4];
	ld.shared.f32 	%f229, [%r222+4];
	fma.rn.f32 	%f230, %f228, %f229, %f227;
	ld.shared.f32 	%f231, [%r219+8];
	ld.shared.f32 	%f232, [%r222+8];
	fma.rn.f32 	%f233, %f231, %f232, %f230;
	ld.shared.f32 	%f234, [%r219+12];
	ld.shared.f32 	%f235, [%r222+12];
	fma.rn.f32 	%f430, %f234, %f235, %f233;
	add.s32 	%r367, %r367, 4;
$L__BB0_37:
	setp.eq.s32 	%p25, %r21, 0;
	@%p25 bra 	$L__BB0_42;
	setp.eq.s32 	%p26, %r21, 1;
	@%p26 bra 	$L__BB0_40;
	add.s32 	%r223, %r367, %r58;
	shl.b32 	%r224, %r223, 2;
	add.s32 	%r225, %r8, %r224;
	ld.shared.f32 	%f237, [%r225];
	add.s32 	%r226, %r59, %r367;
	shl.b32 	%r227, %r226, 2;
	add.s32 	%r228, %r7, %r227;
	ld.shared.f32 	%f238, [%r228];
	fma.rn.f32 	%f239, %f237, %f238, %f430;
	ld.shared.f32 	%f240, [%r225+4];
	ld.shared.f32 	%f241, [%r228+4];
	fma.rn.f32 	%f430, %f240, %f241, %f239;
	add.s32 	%r367, %r367, 2;
$L__BB0_40:
	setp.eq.s32 	%p27, %r28, 0;
	@%p27 bra 	$L__BB0_42;
	add.s32 	%r229, %r367, %r58;
	shl.b32 	%r230, %r229, 2;
	add.s32 	%r231, %r8, %r230;
	ld.shared.f32 	%f242, [%r231];
	add.s32 	%r232, %r59, %r367;
	shl.b32 	%r233, %r232, 2;
	add.s32 	%r234, %r7, %r233;
	ld.shared.f32 	%f243, [%r234];
	fma.rn.f32 	%f430, %f242, %f243, %f430;
$L__BB0_42:
	st.shared.f32 	[%r16], %f430;
$L__BB0_43:
	setp.ne.s32 	%p28, %r4, 0;
	bar.sync 	0;
	ld.shared.f32 	%f244, [%r13];
	mul.wide.s32 	%rd29, %r36, 4;
	add.s64 	%rd30, %rd4, %rd29;
	ld.global.f32 	%f245, [%rd30];
	add.f32 	%f246, %f244, %f245;
	st.shared.f32 	[%r13], %f246;
	bar.sync 	0;
	@%p28 bra 	$L__BB0_59;
	setp.lt.s32 	%p29, %r94, 1;
	mov.f32 	%f438, 0f00000000;
	@%p29 bra 	$L__BB0_58;
	setp.lt.u32 	%p30, %r19, 15;
	mov.f32 	%f438, 0f00000000;
	mov.b32 	%r371, 0;
	@%p30 bra 	$L__BB0_48;
	mov.f32 	%f438, 0f00000000;
	mov.b32 	%r369, 0;
$L__BB0_47:
	.pragma "nounroll";
	add.s32 	%r237, %r369, %r97;
	shl.b32 	%r238, %r237, 2;
	add.s32 	%r239, %r8, %r238;
	ld.shared.f32 	%f251, [%r239];
	add.f32 	%f252, %f438, %f251;
	ld.shared.f32 	%f253, [%r239+4];
	add.f32 	%f254, %f252, %f253;
	ld.shared.f32 	%f255, [%r239+8];
	add.f32 	%f256, %f254, %f255;
	ld.shared.f32 	%f257, [%r239+12];
	add.f32 	%f258, %f256, %f257;
	ld.shared.f32 	%f259, [%r239+16];
	add.f32 	%f260, %f258, %f259;
	ld.shared.f32 	%f261, [%r239+20];
	add.f32 	%f262, %f260, %f261;
	ld.shared.f32 	%f263, [%r239+24];
	add.f32 	%f264, %f262, %f263;
	ld.shared.f32 	%f265, [%r239+28];
	add.f32 	%f266, %f264, %f265;
	ld.shared.f32 	%f267, [%r239+32];
	add.f32 	%f268, %f266, %f267;
	ld.shared.f32 	%f269, [%r239+36];
	add.f32 	%f270, %f268, %f269;
	ld.shared.f32 	%f271, [%r239+40];
	add.f32 	%f272, %f270, %f271;
	ld.shared.f32 	%f273, [%r239+44];
	add.f32 	%f274, %f272, %f273;
	ld.shared.f32 	%f275, [%r239+48];
	add.f32 	%f276, %f274, %f275;
	ld.shared.f32 	%f277, [%r239+52];
	add.f32 	%f278, %f276, %f277;
	ld.shared.f32 	%f279, [%r239+56];
	add.f32 	%f280, %f278, %f279;
	ld.shared.f32 	%f281, [%r239+60];
	add.f32 	%f438, %f280, %f281;
	add.s32 	%r369, %r369, 16;
	setp.ne.s32 	%p31, %r369, %r31;
	mov.u32 	%r371, %r31;
	@%p31 bra 	$L__BB0_47;
$L__BB0_48:
	setp.eq.s32 	%p32, %r26, 0;
	@%p32 bra 	$L__BB0_58;
	add.s32 	%r240, %r26, -1;
	setp.lt.u32 	%p33, %r240, 7;
	@%p33 bra 	$L__BB0_51;
	add.s32 	%r241, %r371, %r97;
	shl.b32 	%r242, %r241, 2;
	add.s32 	%r243, %r8, %r242;
	ld.shared.f32 	%f283, [%r243];
	add.f32 	%f284, %f438, %f283;
	ld.shared.f32 	%f285, [%r243+4];
	add.f32 	%f286, %f284, %f285;
	ld.shared.f32 	%f287, [%r243+8];
	add.f32 	%f288, %f286, %f287;
	ld.shared.f32 	%f289, [%r243+12];
	add.f32 	%f290, %f288, %f289;
	ld.shared.f32 	%f291, [%r243+16];
	add.f32 	%f292, %f290, %f291;
	ld.shared.f32 	%f293, [%r243+20];
	add.f32 	%f294, %f292, %f293;
	ld.shared.f32 	%f295, [%r243+24];
	add.f32 	%f296, %f294, %f295;
	ld.shared.f32 	%f297, [%r243+28];
	add.f32 	%f438, %f296, %f297;
	add.s32 	%r371, %r371, 8;
$L__BB0_51:
	setp.eq.s32 	%p34, %r20, 0;
	@%p34 bra 	$L__BB0_58;
	add.s32 	%r244, %r20, -1;
	setp.lt.u32 	%p35, %r244, 3;
	@%p35 bra 	$L__BB0_54;
	add.s32 	%r245, %r371, %r97;
	shl.b32 	%r246, %r245, 2;
	add.s32 	%r247, %r8, %r246;
	ld.shared.f32 	%f299, [%r247];
	add.f32 	%f300, %f438, %f299;
	ld.shared.f32 	%f301, [%r247+4];
	add.f32 	%f302, %f300, %f301;
	ld.shared.f32 	%f303, [%r247+8];
	add.f32 	%f304, %f302, %f303;
	ld.shared.f32 	%f305, [%r247+12];
	add.f32 	%f438, %f304, %f305;
	add.s32 	%r371, %r371, 4;
$L__BB0_54:
	setp.eq.s32 	%p36, %r21, 0;
	@%p36 bra 	$L__BB0_58;
	setp.eq.s32 	%p37, %r21, 1;
	add.s32 	%r248, %r371, %r97;
	shl.b32 	%r249, %r248, 2;
	add.s32 	%r74, %r8, %r249;
	ld.shared.f32 	%f306, [%r74];
	add.f32 	%f438, %f438, %f306;
	@%p37 bra 	$L__BB0_58;
	setp.eq.s32 	%p38, %r21, 2;
	ld.shared.f32 	%f307, [%r74+4];
	add.f32 	%f438, %f438, %f307;
	@%p38 bra 	$L__BB0_58;
	ld.shared.f32 	%f308, [%r74+8];
	add.f32 	%f438, %f438, %f308;
$L__BB0_58:
	shl.b32 	%r250, %r3, 2;
	add.s32 	%r251, %r10, %r250;
	st.shared.f32 	[%r251], %f438;
$L__BB0_59:
	bar.sync 	0;
	@%p2 bra 	$L__BB0_61;
	ld.shared.f32 	%f309, [%r18];
	ld.shared.f32 	%f310, [%r16];
	div.u32 	%r252, %r2, %r96;
	shl.b32 	%r253, %r252, 2;
	add.s32 	%r254, %r10, %r253;
	ld.shared.f32 	%f311, [%r254];
	sub.f32 	%f312, %f310, %f311;
	mul.f32 	%f313, %f309, %f312;
	st.shared.f32 	[%r14], %f313;
$L__BB0_61:
	bar.sync 	0;
	mov.f32 	%f455, 0f00000000;
	mov.f32 	%f456, %f455;
	@%p11 bra 	$L__BB0_85;
	setp.lt.u32 	%p41, %r22, 7;
	div.s32 	%r75, %r2, %r94;
	mul.lo.s32 	%r76, %r75, %r96;
	mul.lo.s32 	%r256, %r75, %r94;
	sub.s32 	%r77, %r2, %r256;
	mov.f32 	%f446, 0f00000000;
	mov.b32 	%r375, 0;
	@%p41 bra 	$L__BB0_65;
	mov.f32 	%f446, 0f00000000;
	mov.b32 	%r373, 0;
$L__BB0_64:
	.pragma "nounroll";
	add.s32 	%r258, %r76, %r373;
	shl.b32 	%r259, %r258, 2;
	add.s32 	%r260, %r9, %r259;
	ld.shared.f32 	%f318, [%r260];
	mad.lo.s32 	%r261, %r373, %r94, %r77;
	shl.b32 	%r262, %r261, 2;
	add.s32 	%r263, %r6, %r262;
	ld.shared.f32 	%f319, [%r263];
	fma.rn.f32 	%f320, %f318, %f319, %f446;
	ld.shared.f32 	%f321, [%r260+4];
	shl.b32 	%r264, %r94, 2;
	add.s32 	%r265, %r263, %r264;
	ld.shared.f32 	%f322, [%r265];
	fma.rn.f32 	%f323, %f321, %f322, %f320;
	ld.shared.f32 	%f324, [%r260+8];
	add.s32 	%r266, %r265, %r264;
	ld.shared.f32 	%f325, [%r266];
	fma.rn.f32 	%f326, %f324, %f325, %f323;
	ld.shared.f32 	%f327, [%r260+12];
	add.s32 	%r267, %r266, %r264;
	ld.shared.f32 	%f328, [%r267];
	fma.rn.f32 	%f329, %f327, %f328, %f326;
	ld.shared.f32 	%f330, [%r260+16];
	add.s32 	%r268, %r267, %r264;
	ld.shared.f32 	%f331, [%r268];
	fma.rn.f32 	%f332, %f330, %f331, %f329;
	ld.shared.f32 	%f333, [%r260+20];
	add.s32 	%r269, %r268, %r264;
	ld.shared.f32 	%f334, [%r269];
	fma.rn.f32 	%f335, %f333, %f334, %f332;
	ld.shared.f32 	%f336, [%r260+24];
	add.s32 	%r270, %r269, %r264;
	ld.shared.f32 	%f337, [%r270];
	fma.rn.f32 	%f338, %f336, %f337, %f335;
	ld.shared.f32 	%f339, [%r260+28];
	add.s32 	%r271, %r270, %r264;
	ld.shared.f32 	%f340, [%r271];
	fma.rn.f32 	%f446, %f339, %f340, %f338;
	add.s32 	%r373, %r373, 8;
	setp.ne.s32 	%p42, %r373, %r29;
	mov.u32 	%r375, %r29;
	@%p42 bra 	$L__BB0_64;
$L__BB0_65:
	setp.eq.s32 	%p43, %r23, 0;
	@%p43 bra 	$L__BB0_73;
	setp.lt.u32 	%p44, %r24, 3;
	@%p44 bra 	$L__BB0_68;
	add.s32 	%r272, %r76, %r375;
	shl.b32 	%r273, %r272, 2;
	add.s32 	%r274, %r9, %r273;
	ld.shared.f32 	%f342, [%r274];
	mad.lo.s32 	%r275, %r375, %r94, %r77;
	shl.b32 	%r276, %r275, 2;
	add.s32 	%r277, %r6, %r276;
	ld.shared.f32 	%f343, [%r277];
	fma.rn.f32 	%f344, %f342, %f343, %f446;
	ld.shared.f32 	%f345, [%r274+4];
	shl.b32 	%r278, %r94, 2;
	add.s32 	%r279, %r277, %r278;
	ld.shared.f32 	%f346, [%r279];
	fma.rn.f32 	%f347, %f345, %f346, %f344;
	ld.shared.f32 	%f348, [%r274+8];
	add.s32 	%r280, %r279, %r278;
	ld.shared.f32 	%f349, [%r280];
	fma.rn.f32 	%f350, %f348, %f349, %f347;
	ld.shared.f32 	%f351, [%r274+12];
	add.s32 	%r281, %r280, %r278;
	ld.shared.f32 	%f352, [%r281];
	fma.rn.f32 	%f446, %f351, %f352, %f350;
	add.s32 	%r375, %r375, 4;
$L__BB0_68:
	setp.eq.s32 	%p45, %r25, 0;
	@%p45 bra 	$L__BB0_73;
	setp.eq.s32 	%p46, %r25, 1;
	@%p46 bra 	$L__BB0_71;
	add.s32 	%r282, %r76, %r375;
	shl.b32 	%r283, %r282, 2;
	add.s32 	%r284, %r9, %r283;
	ld.shared.f32 	%f354, [%r284];
	mad.lo.s32 	%r285, %r375, %r94, %r77;
	shl.b32 	%r286, %r285, 2;
	add.s32 	%r287, %r6, %r286;
	ld.shared.f32 	%f355, [%r287];
	fma.rn.f32 	%f356, %f354, %f355, %f446;
	ld.shared.f32 	%f357, [%r284+4];
	shl.b32 	%r288, %r94, 2;
	add.s32 	%r289, %r287, %r288;
	ld.shared.f32 	%f358, [%r289];
	fma.rn.f32 	%f446, %f357, %f358, %f356;
	add.s32 	%r375, %r375, 2;
$L__BB0_71:
	setp.eq.s32 	%p47, %r30, 0;
	@%p47 bra 	$L__BB0_73;
	add.s32 	%r290, %r76, %r375;
	shl.b32 	%r291, %r290, 2;
	add.s32 	%r292, %r9, %r291;
	ld.shared.f32 	%f359, [%r292];
	mad.lo.s32 	%r293, %r375, %r94, %r77;
	shl.b32 	%r294, %r293, 2;
	add.s32 	%r295, %r6, %r294;
	ld.shared.f32 	%f360, [%r295];
	fma.rn.f32 	%f446, %f359, %f360, %f446;
$L__BB0_73:
	mov.f32 	%f454, 0f00000000;
	mov.b32 	%r379, 0;
	@%p41 bra 	$L__BB0_76;
	mov.f32 	%f454, 0f00000000;
	mov.b32 	%r377, 0;
$L__BB0_75:
	.pragma "nounroll";
	mad.lo.s32 	%r298, %r377, %r96, %r75;
	shl.b32 	%r299, %r298, 2;
	add.s32 	%r300, %r9, %r299;
	ld.shared.f32 	%f364, [%r300];
	mad.lo.s32 	%r301, %r377, %r94, %r77;
	shl.b32 	%r302, %r301, 2;
	mov.u32 	%r303, sharedMemory;
	add.s32 	%r304, %r303, %r302;
	ld.shared.f32 	%f365, [%r304];
	fma.rn.f32 	%f366, %f364, %f365, %f454;
	shl.b32 	%r305, %r96, 2;
	add.s32 	%r306, %r300, %r305;
	ld.shared.f32 	%f367, [%r306];
	shl.b32 	%r307, %r94, 2;
	add.s32 	%r308, %r304, %r307;
	ld.shared.f32 	%f368, [%r308];
	fma.rn.f32 	%f369, %f367, %f368, %f366;
	add.s32 	%r309, %r306, %r305;
	ld.shared.f32 	%f370, [%r309];
	add.s32 	%r310, %r308, %r307;
	ld.shared.f32 	%f371, [%r310];
	fma.rn.f32 	%f372, %f370, %f371, %f369;
	add.s32 	%r311, %r309, %r305;
	ld.shared.f32 	%f373, [%r311];
	add.s32 	%r312, %r310, %r307;
	ld.shared.f32 	%f374, [%r312];
	fma.rn.f32 	%f375, %f373, %f374, %f372;
	add.s32 	%r313, %r311, %r305;
	ld.shared.f32 	%f376, [%r313];
	add.s32 	%r314, %r312, %r307;
	ld.shared.f32 	%f377, [%r314];
	fma.rn.f32 	%f378, %f376, %f377, %f375;
	add.s32 	%r315, %r313, %r305;
	ld.shared.f32 	%f379, [%r315];
	add.s32 	%r316, %r314, %r307;
	ld.shared.f32 	%f380, [%r316];
	fma.rn.f32 	%f381, %f379, %f380, %f378;
	add.s32 	%r317, %r315, %r305;
	ld.shared.f32 	%f382, [%r317];
	add.s32 	%r318, %r316, %r307;
	ld.shared.f32 	%f383, [%r318];
	fma.rn.f32 	%f384, %f382, %f383, %f381;
	add.s32 	%r319, %r317, %r305;
	ld.shared.f32 	%f385, [%r319];
	add.s32 	%r320, %r318, %r307;
	ld.shared.f32 	%f386, [%r320];
	fma.rn.f32 	%f454, %f385, %f386, %f384;
	add.s32 	%r377, %r377, 8;
	setp.ne.s32 	%p49, %r377, %r29;
	mov.u32 	%r379, %r29;
	@%p49 bra 	$L__BB0_75;
$L__BB0_76:
	@%p43 bra 	$L__BB0_84;
	setp.lt.u32 	%p51, %r24, 3;
	@%p51 bra 	$L__BB0_79;
	mad.lo.s32 	%r321, %r379, %r96, %r75;
	shl.b32 	%r322, %r321, 2;
	add.s32 	%r323, %r9, %r322;
	ld.shared.f32 	%f388, [%r323];
	mad.lo.s32 	%r324, %r379, %r94, %r77;
	shl.b32 	%r325, %r324, 2;
	mov.u32 	%r326, sharedMemory;
	add.s32 	%r327, %r326, %r325;
	ld.shared.f32 	%f389, [%r327];
	fma.rn.f32 	%f390, %f388, %f389, %f454;
	shl.b32 	%r328, %r96, 2;
	add.s32 	%r329, %r323, %r328;
	ld.shared.f32 	%f391, [%r329];
	shl.b32 	%r330, %r94, 2;
	add.s32 	%r331, %r327, %r330;
	ld.shared.f32 	%f392, [%r331];
	fma.rn.f32 	%f393, %f391, %f392, %f390;
	add.s32 	%r332, %r329, %r328;
	ld.shared.f32 	%f394, [%r332];
	add.s32 	%r333, %r331, %r330;
	ld.shared.f32 	%f395, [%r333];
	fma.rn.f32 	%f396, %f394, %f395, %f393;
	add.s32 	%r334, %r332, %r328;
	ld.shared.f32 	%f397, [%r334];
	add.s32 	%r335, %r333, %r330;
	ld.shared.f32 	%f398, [%r335];
	fma.rn.f32 	%f454, %f397, %f398, %f396;
	add.s32 	%r379, %r379, 4;
$L__BB0_79:
	setp.eq.s32 	%p52, %r25, 0;
	@%p52 bra 	$L__BB0_84;
	setp.eq.s32 	%p53, %r25, 1;
	@%p53 bra 	$L__BB0_82;
	mad.lo.s32 	%r336, %r379, %r96, %r75;
	shl.b32 	%r337, %r336, 2;
	add.s32 	%r338, %r9, %r337;
	ld.shared.f32 	%f400, [%r338];
	mad.lo.s32 	%r339, %r379, %r94, %r77;
	shl.b32 	%r340, %r339, 2;
	mov.u32 	%r341, sharedMemory;
	add.s32 	%r342, %r341, %r340;
	ld.shared.f32 	%f401, [%r342];
	fma.rn.f32 	%f402, %f400, %f401, %f454;
	shl.b32 	%r343, %r96, 2;
	add.s32 	%r344, %r338, %r343;
	ld.shared.f32 	%f403, [%r344];
	shl.b32 	%r345, %r94, 2;
	add.s32 	%r346, %r342, %r345;
	ld.shared.f32 	%f404, [%r346];
	fma.rn.f32 	%f454, %f403, %f404, %f402;
	add.s32 	%r379, %r379, 2;
$L__BB0_82:
	setp.eq.s32 	%p54, %r30, 0;
	@%p54 bra 	$L__BB0_84;
	mad.lo.s32 	%r347, %r379, %r96, %r75;
	shl.b32 	%r348, %r347, 2;
	add.s32 	%r349, %r9, %r348;
	ld.shared.f32 	%f405, [%r349];
	mad.lo.s32 	%r350, %r379, %r94, %r77;
	shl.b32 	%r351, %r350, 2;
	mov.u32 	%r352, sharedMemory;
	add.s32 	%r353, %r352, %r351;
	ld.shared.f32 	%f406, [%r353];
	fma.rn.f32 	%f454, %f405, %f406, %f454;
$L__BB0_84:
	mul.f32 	%f456, %f1, %f454;
	mul.f32 	%f455, %f1, %f446;
$L__BB0_85:
	mul.wide.s32 	%rd31, %r36, 4;
	add.s64 	%rd32, %rd5, %rd31;
	st.global.f32 	[%rd32], %f455;
	st.global.f32 	[%rd7], %f456;
	bar.sync 	0;
	add.s32 	%r355, %r355, 1;
	setp.ne.s32 	%p55, %r355, %r96;
	@%p55 bra 	$L__BB0_3;
	add.s32 	%r354, %r354, 1;
	setp.ne.s32 	%p56, %r354, %r96;
	@%p56 bra 	$L__BB0_2;
$L__BB0_87:
	ret;

}


// ===== COMPILED SASS (sm_100) =====

	.target	sm_100

	.elftype	@"ET_EXEC"


//--------------------- .note.nv.tkinfo           --------------------------
	.section	.note.nv.tkinfo,"",@"SHT_NOTE"
	.sectionflags	@"SHF_NOTE_NV_TKINFO"
	.tkinfo
        /*0018*/ 	.word	0x00000002
        /*0030*/ 	.string	""
        /*0030*/ 	.string	"ptxas"
        /*0030*/ 	.string	"Cuda compilation tools, release 13.0, V13.0.88"
        /*0030*/ 	.string	"Build cuda_13.0.r13.0/compiler.36424714_0"
        /*0030*/ 	.string	"-arch sm_100 -m 64 "



//--------------------- .note.nv.cuinfo           --------------------------
	.section	.note.nv.cuinfo,"",@"SHT_NOTE"
	.sectionflags	@"SHF_NOTE_NV_CUINFO"
        /*0018*/ 	.short	0x0002
        /*001a*/ 	.short	0x0064
        /*001c*/ 	.short	0x0082
	.zero		2


//--------------------- .nv.info                  --------------------------
	.section	.nv.info,"",@"SHT_CUDA_INFO"
	.align	4


	//----- nvinfo : EIATTR_REGCOUNT
	.align		4
        /*0000*/ 	.byte	0x04, 0x2f
        /*0002*/ 	.short	(.L_1 - .L_0)
	.align		4
.L_0:
        /*0004*/ 	.word	index@(backward_kernel)
        /*0008*/ 	.word	0x00000020


	//----- nvinfo : EIATTR_FRAME_SIZE
	.align		4
.L_1:
        /*000c*/ 	.byte	0x04, 0x11
        /*000e*/ 	.short	(.L_3 - .L_2)
	.align		4
.L_2:
        /*0010*/ 	.word	index@($__internal_1_$__cuda_sm20_sqrt_rn_f32_slowpath)
        /*0014*/ 	.word	0x00000000


	//----- nvinfo : EIATTR_FRAME_SIZE
	.align		4
.L_3:
        /*0018*/ 	.byte	0x04, 0x11
        /*001a*/ 	.short	(.L_5 - .L_4)
	.align		4
.L_4:
        /*001c*/ 	.word	index@($__internal_0_$__cuda_sm20_rcp_rn_f32_slowpath)
        /*0020*/ 	.word	0x00000000


	//----- nvinfo : EIATTR_FRAME_SIZE
	.align		4
.L_5:
        /*0024*/ 	.byte	0x04, 0x11
        /*0026*/ 	.short	(.L_7 - .L_6)
	.align		4
.L_6:
        /*0028*/ 	.word	index@(backward_kernel)
        /*002c*/ 	.word	0x00000000


	//----- nvinfo : EIATTR_MIN_STACK_SIZE
	.align		4
.L_7:
        /*0030*/ 	.byte	0x04, 0x12
        /*0032*/ 	.short	(.L_9 - .L_8)
	.align		4
.L_8:
        /*0034*/ 	.word	index@(backward_kernel)
        /*0038*/ 	.word	0x00000000
.L_9:


//--------------------- .nv.compat                --------------------------
	.section	.nv.compat,"",@"SHT_CUDA_COMPAT_INFO"
	.align	4
        /*0000*/ 	.byte	0x02, 0x09, 0x00, 0x00, 0x02, 0x02, 0x01, 0x00, 0x02, 0x05, 0x05, 0x00, 0x03, 0x07, 0x01, 0x01
        /*0010*/ 	.byte	0x02, 0x03, 0x00, 0x00, 0x02, 0x06, 0x01, 0x00, 0x04, 0x0b, 0x08, 0x00, 0x01, 0x00, 0x00, 0x00
        /*0020*/ 	.byte	0x00, 0x00, 0x00, 0x00


//--------------------- .nv.info.backward_kernel  --------------------------
	.section	.nv.info.backward_kernel,"",@"SHT_CUDA_INFO"
	.sectionflags	@""
	.align	4


	//----- nvinfo : EIATTR_CUDA_API_VERSION
	.align		4
        /*0000*/ 	.byte	0x04, 0x37
        /*0002*/ 	.short	(.L_11 - .L_10)
.L_10:
        /*0004*/ 	.word	0x00000082


	//----- nvinfo : EIATTR_KPARAM_INFO
	.align		4
.L_11:
        /*0008*/ 	.byte	0x04, 0x17
        /*000a*/ 	.short	(.L_13 - .L_12)
.L_12:
        /*000c*/ 	.word	0x00000000
        /*0010*/ 	.short	0x000f
        /*0012*/ 	.short	0x0064
        /*0014*/ 	.byte	0x00, 0xf0, 0x11, 0x00


	//----- nvinfo : EIATTR_KPARAM_INFO
	.align		4
.L_13:
        /*0018*/ 	.byte	0x04, 0x17
        /*001a*/ 	.short	(.L_15 - .L_14)
.L_14:
        /*001c*/ 	.word	0x00000000
        /*0020*/ 	.short	0x000e
        /*0022*/ 	.short	0x0060
        /*0024*/ 	.byte	0x00, 0xf0, 0x11, 0x00


	//----- nvinfo : EIATTR_KPARAM_INFO
	.align		4
.L_15:
        /*0028*/ 	.byte	0x04, 0x17
        /*002a*/ 	.short	(.L_17 - .L_16)
.L_16:
        /*002c*/ 	.word	0x00000000
        /*0030*/ 	.short	0x000d
        /*0032*/ 	.short	0x005c
        /*0034*/ 	.byte	0x00, 0xf0, 0x11, 0x00


	//----- nvinfo : EIATTR_KPARAM_INFO
	.align		4
.L_17:
        /*0038*/ 	.byte	0x04, 0x17
        /*003a*/ 	.short	(.L_19 - .L_18)
.L_18:
        /*003c*/ 	.word	0x00000000
        /*0040*/ 	.short	0x000c
        /*0042*/ 	.short	0x0058
        /*0044*/ 	.byte	0x00, 0xf0, 0x11, 0x00


	//----- nvinfo : EIATTR_KPARAM_INFO
	.align		4
.L_19:
        /*0048*/ 	.byte	0x04, 0x17
        /*004a*/ 	.short	(.L_21 - .L_20)
.L_20:
        /*004c*/ 	.word	0x00000000
        /*0050*/ 	.short	0x000b
        /*0052*/ 	.short	0x0054
        /*0054*/ 	.byte	0x00, 0xf0, 0x11, 0x00


	//----- nvinfo : EIATTR_KPARAM_INFO
	.align		4
.L_21:
        /*0058*/ 	.byte	0x04, 0x17
        /*005a*/ 	.short	(.L_23 - .L_22)
.L_22:
        /*005c*/ 	.word	0x00000000
        /*0060*/ 	.short	0x000a
        /*0062*/ 	.short	0x0050
        /*0064*/ 	.byte	0x00, 0xf0, 0x11, 0x00


	//----- nvinfo : EIATTR_KPARAM_INFO
	.align		4
.L_23:
        /*0068*/ 	.byte	0x04, 0x17
        /*006a*/ 	.short	(.L_25 - .L_24)
.L_24:
        /*006c*/ 	.word	0x00000000
        /*0070*/ 	.short	0x0009
        /*0072*/ 	.short	0x0048
        /*0074*/ 	.byte	0x00, 0xf5, 0x21, 0x00


	//----- nvinfo : EIATTR_KPARAM_INFO
	.align		4
.L_25:
        /*0078*/ 	.byte	0x04, 0x17
        /*007a*/ 	.short	(.L_27 - .L_26)
.L_26:
        /*007c*/ 	.word	0x00000000
        /*0080*/ 	.short	0x0008
        /*0082*/ 	.short	0x0040
        /*0084*/ 	.byte	0x00, 0xf5, 0x21, 0x00


	//----- nvinfo : EIATTR_KPARAM_INFO
	.align		4
.L_27:
        /*0088*/ 	.byte	0x04, 0x17
        /*008a*/ 	.short	(.L_29 - .L_28)
.L_28:
        /*008c*/ 	.word	0x00000000
        /*0090*/ 	.short	0x0007
        /*0092*/ 	.short	0x0038
        /*0094*/ 	.byte	0x00, 0xf5, 0x21, 0x00


	//----- nvinfo : EIATTR_KPARAM_INFO
	.align		4
.L_29:
        /*0098*/ 	.byte	0x04, 0x17
        /*009a*/ 	.short	(.L_31 - .L_30)
.L_30:
        /*009c*/ 	.word	0x00000000
        /*00a0*/ 	.short	0x0006
        /*00a2*/ 	.short	0x0030
        /*00a4*/ 	.byte	0x00, 0xf5, 0x21, 0x00


	//----- nvinfo : EIATTR_KPARAM_INFO
	.align		4
.L_31:
        /*00a8*/ 	.byte	0x04, 0x17
        /*00aa*/ 	.short	(.L_33 - .L_32)
.L_32:
        /*00ac*/ 	.word	0x00000000
        /*00b0*/ 	.short	0x0005
        /*00b2*/ 	.short	0x0028
        /*00b4*/ 	.byte	0x00, 0xf5, 0x21, 0x00


	//----- nvinfo : EIATTR_KPARAM_INFO
	.align		4
.L_33:
        /*00b8*/ 	.byte	0x04, 0x17
        /*00ba*/ 	.short	(.L_35 - .L_34)
.L_34:
        /*00bc*/ 	.word	0x00000000
        /*00c0*/ 	.short	0x0004
        /*00c2*/ 	.short	0x0020
        /*00c4*/ 	.byte	0x00, 0xf5, 0x21, 0x00


	//----- nvinfo : EIATTR_KPARAM_INFO
	.align		4
.L_35:
        /*00c8*/ 	.byte	0x04, 0x17
        /*00ca*/ 	.short	(.L_37 - .L_36)
.L_36:
        /*00cc*/ 	.word	0x00000000
        /*00d0*/ 	.short	0x0003
        /*00d2*/ 	.short	0x0018
        /*00d4*/ 	.byte	0x00, 0xf5, 0x21, 0x00


	//----- nvinfo : EIATTR_KPARAM_INFO
	.align		4
.L_37:
        /*00d8*/ 	.byte	0x04, 0x17
        /*00da*/ 	.short	(.L_39 - .L_38)
.L_38:
        /*00dc*/ 	.word	0x00000000
        /*00e0*/ 	.short	0x0002
        /*00e2*/ 	.short	0x0010
        /*00e4*/ 	.byte	0x00, 0xf5, 0x21, 0x00


	//----- nvinfo : EIATTR_KPARAM_INFO
	.align		4
.L_39:
        /*00e8*/ 	.byte	0x04, 0x17
        /*00ea*/ 	.short	(.L_41 - .L_40)
.L_40:
        /*00ec*/ 	.word	0x00000000
        /*00f0*/ 	.short	0x0001
        /*00f2*/ 	.short	0x0008
        /*00f4*/ 	.byte	0x00, 0xf5, 0x21, 0x00


	//----- nvinfo : EIATTR_KPARAM_INFO
	.align		4
.L_41:
        /*00f8*/ 	.byte	0x04, 0x17
        /*00fa*/ 	.short	(.L_43 - .L_42)
.L_42:
        /*00fc*/ 	.word	0x00000000
        /*0100*/ 	.short	0x0000
        /*0102*/ 	.short	0x0000
        /*0104*/ 	.byte	0x00, 0xf5, 0x21, 0x00


	//----- nvinfo : EIATTR_SPARSE_MMA_MASK
	.align		4
.L_43:
        /*0108*/ 	.byte	0x03, 0x50
        /*010a*/ 	.short	0x0000


	//----- nvinfo : EIATTR_MAXREG_COUNT
	.align		4
        /*010c*/ 	.byte	0x03, 0x1b
        /*010e*/ 	.short	0x00ff


	//----- nvinfo : EIATTR_NUM_BARRIERS
	.align		4
        /*0110*/ 	.byte	0x02, 0x4c
        /*0112*/ 	.byte	0x01
	.zero		1


	//----- nvinfo : EIATTR_MERCURY_ISA_VERSION
	.align		4
        /*0114*/ 	.byte	0x03, 0x5f
        /*0116*/ 	.short	0x0101


	//----- nvinfo : EIATTR_VRC_CTA_INIT_COUNT
	.align		4
        /*0118*/ 	.byte	0x02, 0x4a
	.zero		1
	.zero		1


	//----- nvinfo : EIATTR_EXIT_INSTR_OFFSETS
	.align		4
        /*011c*/ 	.byte	0x04, 0x1c
        /*011e*/ 	.short	(.L_45 - .L_44)


	//   ....[0]....
.L_44:
        /*0120*/ 	.word	0x00000330


	//   ....[1]....
        /*0124*/ 	.word	0x00003b70


	//----- nvinfo : EIATTR_CRS_STACK_SIZE
	.align		4
.L_45:
        /*0128*/ 	.byte	0x04, 0x1e
        /*012a*/ 	.short	(.L_47 - .L_46)
.L_46:
        /*012c*/ 	.word	0x00000000


	//----- nvinfo : EIATTR_CBANK_PARAM_SIZE
	.align		4
.L_47:
        /*0130*/ 	.byte	0x03, 0x19
        /*0132*/ 	.short	0x0068


	//----- nvinfo : EIATTR_PARAM_CBANK
	.align		4
        /*0134*/ 	.byte	0x04, 0x0a
        /*0136*/ 	.short	(.L_49 - .L_48)
	.align		4
.L_48:
        /*0138*/ 	.word	index@(.nv.constant0.backward_kernel)
        /*013c*/ 	.short	0x0380
        /*013e*/ 	.short	0x0068


	//----- nvinfo : EIATTR_SW_WAR
	.align		4
.L_49:
        /*0140*/ 	.byte	0x04, 0x36
        /*0142*/ 	.short	(.L_51 - .L_50)
.L_50:
        /*0144*/ 	.word	0x00000008
.L_51:


//--------------------- .nv.callgraph             --------------------------
	.section	.nv.callgraph,"",@"SHT_CUDA_CALLGRAPH"
	.align	4
	.sectionentsize	8
	.align		4
        /*0000*/ 	.word	0x00000000
	.align		4
        /*0004*/ 	.word	0xffffffff
	.align		4
        /*0008*/ 	.word	0x00000000
	.align		4
        /*000c*/ 	.word	0xfffffffe
	.align		4
        /*0010*/ 	.word	0x00000000
	.align		4
        /*0014*/ 	.word	0xfffffffd
	.align		4
        /*0018*/ 	.word	0x00000000
	.align		4
        /*001c*/ 	.word	0xfffffffc


//--------------------- .text.backward_kernel     --------------------------
	.section	.text.backward_kernel,"ax",@progbits
	.align	128
        .global         backward_kernel
        .type           backward_kernel,@function
        .size           backward_kernel,(.L_x_57 - backward_kernel)
        .other          backward_kernel,@"STO_CUDA_ENTRY STV_DEFAULT"
backward_kernel:
.text.backward_kernel:
[----:B------:R-:W-:Y:S01]  /*0000*/  LDC R1, c[0x0][0x37c] ;  /* 0x0000df00ff017b82 */ /* 0x000fe20000000800 */
[----:B------:R-:W0:Y:S01]  /*0010*/  LDCU UR4, c[0x0][0x3d8] ;  /* 0x00007b00ff0477ac */ /* 0x000e220008000800 */
[----:B------:R-:W1:Y:S01]  /*0020*/  S2R R9, SR_TID.X ;  /* 0x0000000000097919 */ /* 0x000e620000002100 */
[----:B0-----:R-:W0:Y:S01]  /*0030*/  I2F.U32.RP R0, UR4 ;  /* 0x0000000400007d06 */ /* 0x001e220008209000 */
[----:B------:R-:W-:-:S07]  /*0040*/  ISETP.NE.U32.AND P2, PT, RZ, UR4, PT ;  /* 0x00000004ff007c0c */ /* 0x000fce000bf45070 */
[----:B0-----:R-:W0:Y:S02]  /*0050*/  MUFU.RCP R0, R0 ;  /* 0x0000000000007308 */ /* 0x001e240000001000 */
[----:B0-----:R-:W-:-:S06]  /*0060*/  IADD3 R2, PT, PT, R0, 0xffffffe, RZ ;  /* 0x0ffffffe00027810 */ /* 0x001fcc0007ffe0ff */
[----:B------:R0:W2:Y:S02]  /*0070*/  F2I.FTZ.U32.TRUNC.NTZ R3, R2 ;  /* 0x0000000200037305 */ /* 0x0000a4000021f000 */
[----:B0-----:R-:W-:Y:S01]  /*0080*/  HFMA2 R2, -RZ, RZ, 0, 0 ;  /* 0x00000000ff027431 */ /* 0x001fe200000001ff */
[----:B--2---:R-:W-:-:S05]  /*0090*/  IADD3 R5, PT, PT, RZ, -R3, RZ ;  /* 0x80000003ff057210 */ /* 0x004fca0007ffe0ff */
[----:B------:R-:W-:-:S04]  /*00a0*/  IMAD R5, R5, UR4, RZ ;  /* 0x0000000405057c24 */ /* 0x000fc8000f8e02ff */
[----:B------:R-:W-:-:S06]  /*00b0*/  IMAD.HI.U32 R8, R3, R5, R2 ;  /* 0x0000000503087227 */ /* 0x000fcc00078e0002 */
[----:B-1----:R-:W-:-:S04]  /*00c0*/  IMAD.HI.U32 R8, R8, R9, RZ ;  /* 0x0000000908087227 */ /* 0x002fc800078e00ff */
[----:B------:R-:W-:-:S04]  /*00d0*/  IMAD.MOV R4, RZ, RZ, -R8 ;  /* 0x000000ffff047224 */ /* 0x000fc800078e0a08 */
[----:B------:R-:W-:-:S05]  /*00e0*/  IMAD R0, R4, UR4, R9 ;  /* 0x0000000404007c24 */ /* 0x000fca000f8e0209 */
[----:B------:R-:W-:-:S13]  /*00f0*/  ISETP.GE.U32.AND P0, PT, R0, UR4, PT ;  /* 0x0000000400007c0c */ /* 0x000fda000bf06070 */
[----:B------:R-:W-:Y:S02]  /*0100*/  @P0 IADD3 R0, PT, PT, R0, -UR4, RZ ;  /* 0x8000000400000c10 */ /* 0x000fe4000fffe0ff */
[----:B------:R-:W-:Y:S02]  /*0110*/  @P0 IADD3 R8, PT, PT, R8, 0x1, RZ ;  /* 0x0000000108080810 */ /* 0x000fe40007ffe0ff */
[----:B------:R-:W-:Y:S02]  /*0120*/  ISETP.GE.U32.AND P1, PT, R0, UR4, PT ;  /* 0x0000000400007c0c */ /* 0x000fe4000bf26070 */
[----:B------:R-:W-:-:S04]  /*0130*/  I2FP.F32.S32 R0, UR4 ;  /* 0x0000000400007c45 */ /* 0x000fc80008201400 */
[----:B------:R0:W1:Y:S01]  /*0140*/  MUFU.RSQ R5, R0 ;  /* 0x0000000000057308 */ /* 0x0000620000001400 */
[----:B------:R-:W-:-:S05]  /*0150*/  VIADD R2, R0, 0xf3000000 ;  /* 0xf300000000027836 */ /* 0x000fca0000000000 */
[----:B------:R-:W-:Y:S02]  /*0160*/  ISETP.GT.U32.AND P0, PT, R2, 0x727fffff, PT ;  /* 0x727fffff0200780c */ /* 0x000fe40003f04070 */
[----:B------:R-:W-:Y:S02]  /*0170*/  @P1 IADD3 R8, PT, PT, R8, 0x1, RZ ;  /* 0x0000000108081810 */ /* 0x000fe40007ffe0ff */
[----:B------:R-:W-:-:S04]  /*0180*/  @!P2 LOP3.LUT R8, RZ, UR4, RZ, 0x33, !PT ;  /* 0x00000004ff08ac12 */ /* 0x000fc8000f8e33ff */
[----:B------:R-:W-:-:S05]  /*0190*/  IADD3 R2, PT, PT, -R8, RZ, RZ ;  /* 0x000000ff08027210 */ /* 0x000fca0007ffe1ff */
[----:B------:R-:W-:Y:S01]  /*01a0*/  IMAD R3, R2, UR4, R9 ;  /* 0x0000000402037c24 */ /* 0x000fe2000f8e0209 */
[----:B01----:R-:W-:Y:S06]  /*01b0*/  @!P0 BRA `(.L_x_0) ;  /* 0x0000000000108947 */ /* 0x003fec0003800000 */
[----:B------:R-:W-:-:S07]  /*01c0*/  MOV R4, 0x1e0 ;  /* 0x000001e000047802 */ /* 0x000fce0000000f00 */
[----:B------:R-:W-:Y:S05]  /*01d0*/  CALL.REL.NOINC `($__internal_1_$__cuda_sm20_sqrt_rn_f32_slowpath) ;  /* 0x0000003c003c7944 */ /* 0x000fea0003c00000 */
[----:B------:R-:W-:Y:S01]  /*01e0*/  MOV R0, R2 ;  /* 0x0000000200007202 */ /* 0x000fe20000000f00 */
[----:B------:R-:W-:Y:S06]  /*01f0*/  BRA `(.L_x_1) ;  /* 0x0000000000107947 */ /* 0x000fec0003800000 */
.L_x_0:
[----:B------:R-:W-:Y:S01]  /*0200*/  FMUL.FTZ R7, R0, R5 ;  /* 0x0000000500077220 */ /* 0x000fe20000410000 */
[----:B------:R-:W-:-:S03]  /*0210*/  FMUL.FTZ R5, R5, 0.5 ;  /* 0x3f00000005057820 */ /* 0x000fc60000410000 */
[----:B------:R-:W-:-:S04]  /*0220*/  FFMA R0, -R7, R7, R0 ;  /* 0x0000000707007223 */ /* 0x000fc80000000100 */
[----:B------:R-:W-:-:S07]  /*0230*/  FFMA R0, R0, R5, R7 ;  /* 0x0000000500007223 */ /* 0x000fce0000000007 */
.L_x_1:
[----:B------:R-:W-:-:S04]  /*0240*/  IADD3 R2, PT, PT, R0, 0x1800000, RZ ;  /* 0x0180000000027810 */ /* 0x000fc80007ffe0ff */
[----:B------:R-:W-:-:S04]  /*0250*/  LOP3.LUT R2, R2, 0x7f800000, RZ, 0xc0, !PT ;  /* 0x7f80000002027812 */ /* 0x000fc800078ec0ff */
[----:B------:R-:W-:-:S13]  /*0260*/  ISETP.GT.U32.AND P0, PT, R2, 0x1ffffff, PT ;  /* 0x01ffffff0200780c */ /* 0x000fda0003f04070 */
[----:B------:R-:W-:Y:S05]  /*0270*/  @P0 BRA `(.L_x_2) ;  /* 0x0000000000100947 */ /* 0x000fea0003800000 */
[----:B------:R-:W-:-:S07]  /*0280*/  MOV R16, 0x2a0 ;  /* 0x000002a000107802 */ /* 0x000fce0000000f00 */
[----:B------:R-:W-:Y:S05]  /*0290*/  CALL.REL.NOINC `($__internal_0_$__cuda_sm20_rcp_rn_f32_slowpath) ;  /* 0x0000003800387944 */ /* 0x000fea0003c00000 */
[----:B------:R-:W-:Y:S01]  /*02a0*/  IMAD.MOV.U32 R10, RZ, RZ, R15 ;  /* 0x000000ffff0a7224 */ /* 0x000fe200078e000f */
[----:B------:R-:W-:Y:S06]  /*02b0*/  BRA `(.L_x_3) ;  /* 0x0000000000107947 */ /* 0x000fec0003800000 */
.L_x_2:
[----:B------:R-:W0:Y:S02]  /*02c0*/  MUFU.RCP R5, R0 ;  /* 0x0000000000057308 */ /* 0x000e240000001000 */
[----:B0-----:R-:W-:-:S04]  /*02d0*/  FFMA R2, R5, R0, -1 ;  /* 0xbf80000005027423 */ /* 0x001fc80000000000 */
[----:B------:R-:W-:-:S04]  /*02e0*/  FADD.FTZ R2, -R2, -RZ ;  /* 0x800000ff02027221 */ /* 0x000fc80000010100 */
[----:B------:R-:W-:-:S07]  /*02f0*/  FFMA R10, R5, R2, R5 ;  /* 0x00000002050a7223 */ /* 0x000fce0000000005 */
.L_x_3:
[----:B------:R-:W0:Y:S02]  /*0300*/  LDCU UR8, c[0x0][0x3e0] ;  /* 0x00007c00ff0877ac */ /* 0x000e240008000800 */
[----:B0-----:R-:W-:-:S06]  /*0310*/  UISETP.GE.AND UP0, UPT, UR8, 0x1, UPT ;  /* 0x000000010800788c */ /* 0x001fcc000bf06270 */
[----:B------:R-:W-:-:S13]  /*0320*/  PLOP3.LUT P0, PT, PT, PT, UP0, 0x80, 0x8 ;  /* 0x000000000008781c */ /* 0x000fda0003f0f008 */
[----:B------:R-:W-:Y:S05]  /*0330*/  @!P0 EXIT ;  /* 0x000000000000894d */ /* 0x000fea0003800000 */
[----:B------:R-:W0:Y:S01]  /*0340*/  S2UR UR5, SR_CgaCtaId ;  /* 0x00000000000579c3 */ /* 0x000e220000008800 */
[----:B------:R-:W1:Y:S01]  /*0350*/  LDCU UR10, c[0x0][0x3dc] ;  /* 0x00007b80ff0a77ac */ /* 0x000e620008000800 */
[----:B------:R-:W2:Y:S06]  /*0360*/  LDCU UR9, c[0x0][0x3d8] ;  /* 0x00007b00ff0977ac */ /* 0x000eac0008000800 */
[----:B------:R-:W3:Y:S01]  /*0370*/  S2UR UR23, SR_CTAID.X ;  /* 0x00000000001779c3 */ /* 0x000ee20000002500 */
[----:B------:R-:W-:Y:S01]  /*0380*/  UMOV UR4, 0x400 ;  /* 0x0000040000047882 */ /* 0x000fe20000000000 */
[----:B------:R-:W-:-:S02]  /*0390*/  ULOP3.LUT UR17, UR8, 0x7, URZ, 0xc0, !UPT ;  /* 0x0000000708117892 */ /* 0x000fc4000f8ec0ff */
[----:B------:R-:W-:Y:S02]  /*03a0*/  UIMAD UR13, UR8, UR8, URZ ;  /* 0x00000008080d72a4 */ /* 0x000fe4000f8e02ff */
[----:B------:R-:W-:Y:S02]  /*03b0*/  UIADD3 UR16, UPT, UPT, UR8, -0x1, URZ ;  /* 0xffffffff08107890 */ /* 0x000fe4000fffe0ff */
[----:B------:R-:W-:Y:S02]  /*03c0*/  ULOP3.LUT UR18, UR8, 0x3, URZ, 0xc0, !UPT ;  /* 0x0000000308127892 */ /* 0x000fe4000f8ec0ff */
[----:B------:R-:W-:Y:S01]  /*03d0*/  ULOP3.LUT UR7, UR8, 0x7ffffff8, URZ, 0xc0, !UPT ;  /* 0x7ffffff808077892 */ /* 0x000fe2000f8ec0ff */
[----:B-1----:R-:W-:Y:S01]  /*03e0*/  MOV R5, UR10 ;  /* 0x0000000a00057c02 */ /* 0x002fe20008000f00 */
[----:B------:R-:W-:Y:S01]  /*03f0*/  ULOP3.LUT UR19, UR8, 0x1, URZ, 0xc0, !UPT ;  /* 0x0000000108137892 */ /* 0x000fe2000f8ec0ff */
[----:B------:R-:W1:Y:S01]  /*0400*/  LDCU.64 UR14, c[0x0][0x358] ;  /* 0x00006b00ff0e77ac */ /* 0x000e620008000a00 */
[----:B0-----:R-:W-:-:S02]  /*0410*/  ULEA UR4, UR5, UR4, 0x18 ;  /* 0x0000000405047291 */ /* 0x001fc4000f8ec0ff */
[----:B--2---:R-:W-:Y:S02]  /*0420*/  UIMAD UR8, UR9, UR8, URZ ;  /* 0x00000008090872a4 */ /* 0x004fe4000f8e02ff */
[----:B------:R-:W-:Y:S02]  /*0430*/  ULEA UR24, UR10, UR4, 0x2 ;  /* 0x000000040a187291 */ /* 0x000fe4000f8e10ff */
[----:B------:R-:W-:Y:S01]  /*0440*/  LEA R12, R9, UR4, 0x2 ;  /* 0x00000004090c7c11 */ /* 0x000fe2000f8e10ff */
[----:B------:R-:W-:Y:S02]  /*0450*/  UIADD3 UR20, UPT, UPT, UR9, -0x1, URZ ;  /* 0xffffffff09147890 */ /* 0x000fe4000fffe0ff */
[----:B------:R-:W-:Y:S01]  /*0460*/  ULEA UR27, UR10, UR24, 0x2 ;  /* 0x000000180a1b7291 */ /* 0x000fe2000f8e10ff */
[C---:B------:R-:W-:Y:S01]  /*0470*/  LEA R11, R5.reuse, R12, 0x4 ;  /* 0x0000000c050b7211 */ /* 0x040fe200078e20ff */
[----:B------:R-:W-:Y:S01]  /*0480*/  IMAD R12, R5, 0x14, R12 ;  /* 0x00000014050c7824 */ /* 0x000fe200078e020c */
[----:B------:R-:W-:-:S02]  /*0490*/  ULOP3.LUT UR21, UR9, 0x7, URZ, 0xc0, !UPT ;  /* 0x0000000709157892 */ /* 0x000fc4000f8ec0ff */
[----:B------:R-:W-:Y:S02]  /*04a0*/  ULEA UR30, UR10, UR27, 0x3 ;  /* 0x0000001b0a1e7291 */ /* 0x000fe4000f8e18ff */
[----:B------:R-:W-:Y:S02]  /*04b0*/  ULOP3.LUT UR22, UR9, 0x3, URZ, 0xc0, !UPT ;  /* 0x0000000309167892 */ /* 0x000fe4000f8ec0ff */
[----:B------:R-:W-:Y:S02]  /*04c0*/  ULOP3.LUT UR26, UR9, 0xf, URZ, 0xc0, !UPT ;  /* 0x0000000f091a7892 */ /* 0x000fe4000f8ec0ff */
[----:B------:R-:W-:Y:S02]  /*04d0*/  ULOP3.LUT UR28, UR9, 0x7ffffff8, URZ, 0xc0, !UPT ;  /* 0x7ffffff8091c7892 */ /* 0x000fe4000f8ec0ff */
[----:B------:R-:W-:Y:S02]  /*04e0*/  ULOP3.LUT UR29, UR9, 0x1, URZ, 0xc0, !UPT ;  /* 0x00000001091d7892 */ /* 0x000fe4000f8ec0ff */
[----:B------:R-:W-:-:S02]  /*04f0*/  UIADD3 UR25, UPT, UPT, UR17, -0x1, URZ ;  /* 0xffffffff11197890 */ /* 0x000fc4000fffe0ff */
[----:B------:R-:W-:Y:S02]  /*0500*/  ULOP3.LUT UR9, UR9, 0x7ffffff0, URZ, 0xc0, !UPT ;  /* 0x7ffffff009097892 */ /* 0x000fe4000f8ec0ff */
[----:B------:R-:W-:Y:S01]  /*0510*/  ULEA UR10, UR10, UR30, 0x2 ;  /* 0x0000001e0a0a7291 */ /* 0x000fe2000f8e10ff */
[----:B-1-3--:R-:W-:-:S11]  /*0520*/  UMOV UR4, URZ ;  /* 0x000000ff00047c82 */ /* 0x00afd60008000000 */
.L_x_49:
[----:B------:R-:W0:Y:S01]  /*0530*/  S2R R0, SR_CTAID.X ;  /* 0x0000000000007919 */ /* 0x000e220000002500 */
[----:B-1----:R-:W1:Y:S01]  /*0540*/  LDC R25, c[0x0][0x3e0] ;  /* 0x0000f800ff197b82 */ /* 0x002e620000000800 */
[----:B------:R-:W2:Y:S07]  /*0550*/  LDCU UR5, c[0x0][0x3d8] ;  /* 0x00007b00ff0577ac */ /* 0x000eae0008000800 */
[----:B------:R-:W3:Y:S08]  /*0560*/  LDC.64 R14, c[0x0][0x388] ;  /* 0x0000e200ff0e7b82 */ /* 0x000ef00000000a00 */
[----:B------:R-:W4:Y:S08]  /*0570*/  LDC.64 R16, c[0x0][0x390] ;  /* 0x0000e400ff107b82 */ /* 0x000f300000000a00 */
[----:B------:R-:W5:Y:S01]  /*0580*/  LDC.64 R6, c[0x0][0x3c8] ;  /* 0x0000f200ff067b82 */ /* 0x000f620000000a00 */
[----:B0-----:R-:W-:-:S07]  /*0590*/  IMAD R13, R0, UR8, R3 ;  /* 0x00000008000d7c24 */ /* 0x001fce000f8e0203 */
[----:B------:R-:W0:Y:S01]  /*05a0*/  LDC.64 R4, c[0x0][0x3c0] ;  /* 0x0000f000ff047b82 */ /* 0x000e220000000a00 */
[----:B-1----:R-:W-:-:S04]  /*05b0*/  IMAD R0, R25, UR4, R8 ;  /* 0x0000000419007c24 */ /* 0x002fc8000f8e0208 */
[----:B--2---:R-:W-:-:S04]  /*05c0*/  IMAD R19, R0, UR5, R13 ;  /* 0x0000000500137c24 */ /* 0x004fc8000f8e020d */
[----:B---3--:R-:W-:-:S04]  /*05d0*/  IMAD.WIDE R14, R19, 0x4, R14 ;  /* 0x00000004130e7825 */ /* 0x008fc800078e020e */
[----:B----4-:R-:W-:Y:S02]  /*05e0*/  IMAD.WIDE R16, R19, 0x4, R16 ;  /* 0x0000000413107825 */ /* 0x010fe400078e0210 */
[----:B------:R-:W2:Y:S04]  /*05f0*/  LDG.E R14, desc[UR14][R14.64] ;  /* 0x0000000e0e0e7981 */ /* 0x000ea8000c1e1900 */
[----:B------:R-:W3:Y:S01]  /*0600*/  LDG.E R16, desc[UR14][R16.64] ;  /* 0x0000000e10107981 */ /* 0x000ee2000c1e1900 */
[C---:B------:R-:W-:Y:S01]  /*0610*/  LEA R21, R9.reuse, UR24, 0x2 ;  /* 0x0000001809157c11 */ /* 0x040fe2000f8e10ff */
[----:B------:R-:W-:Y:S01]  /*0620*/  UIADD3 UR4, UPT, UPT, UR4, 0x1, URZ ;  /* 0x0000000104047890 */ /* 0x000fe2000fffe0ff */
[----:B------:R-:W-:Y:S01]  /*0630*/  LEA R23, R9, UR27, 0x2 ;  /* 0x0000001b09177c11 */ /* 0x000fe2000f8e10ff */
[----:B-----5:R-:W-:Y:S01]  /*0640*/  IMAD.WIDE R6, R19, 0x4, R6 ;  /* 0x0000000413067825 */ /* 0x020fe200078e0206 */
[----:B------:R-:W-:-:S03]  /*0650*/  UMOV UR5, URZ ;  /* 0x000000ff00057c82 */ /* 0x000fc60008000000 */
[----:B------:R-:W-:Y:S01]  /*0660*/  ISETP.NE.AND P4, PT, R25, UR4, PT ;  /* 0x0000000419007c0c */ /* 0x000fe2000bf85270 */
[----:B0-----:R-:W-:Y:S01]  /*0670*/  IMAD.WIDE R4, R19, 0x4, R4 ;  /* 0x0000000413047825 */ /* 0x001fe200078e0204 */
[----:B--2---:R0:W-:Y:S04]  /*0680*/  STS [R21], R14 ;  /* 0x0000000e15007388 */ /* 0x0041e80000000800 */
[----:B---3--:R0:W-:Y:S07]  /*0690*/  STS [R23], R16 ;  /* 0x0000001017007388 */ /* 0x0081ee0000000800 */
.L_x_48:
[----:B-1----:R-:W1:Y:S01]  /*06a0*/  LDC R0, c[0x0][0x3e0] ;  /* 0x0000f800ff007b82 */ /* 0x002e620000000800 */
[----:B------:R-:W2:Y:S07]  /*06b0*/  LDCU UR31, c[0x0][0x3d8] ;  /* 0x00007b00ff1f77ac */ /* 0x000eae0008000800 */
[----:B------:R-:W3:Y:S08]  /*06c0*/  LDC.64 R18, c[0x0][0x380] ;  /* 0x0000e000ff127b82 */ /* 0x000ef00000000a00 */
[----:B0-----:R-:W0:Y:S01]  /*06d0*/  LDC.64 R16, c[0x0][0x3a0] ;  /* 0x0000e800ff107b82 */ /* 0x001e220000000a00 */
[----:B-1----:R-:W-:-:S04]  /*06e0*/  IMAD R14, R0, UR5, R8 ;  /* 0x00000005000e7c24 */ /* 0x002fc8000f8e0208 */
[----:B--2---:R-:W-:-:S04]  /*06f0*/  IMAD R14, R14, UR31, R13 ;  /* 0x0000001f0e0e7c24 */ /* 0x004fc8000f8e020d */
[----:B---3--:R-:W-:-:S06]  /*0700*/  IMAD.WIDE R18, R14, 0x4, R18 ;  /* 0x000000040e127825 */ /* 0x008fcc00078e0212 */
[----:B------:R-:W2:Y:S01]  /*0710*/  LDG.E R18, desc[UR14][R18.64] ;  /* 0x0000000e12127981 */ /* 0x000ea2000c1e1900 */
[----:B0-----:R-:W-:-:S06]  /*0720*/  IMAD.WIDE R16, R14, 0x4, R16 ;  /* 0x000000040e107825 */ /* 0x001fcc00078e0210 */
[----:B------:R-:W3:Y:S01]  /*0730*/  LDG.E R16, desc[UR14][R16.64] ;  /* 0x0000000e10107981 */ /* 0x000ee2000c1e1900 */
[----:B------:R-:W0:Y:S01]  /*0740*/  S2UR UR11, SR_CgaCtaId ;  /* 0x00000000000b79c3 */ /* 0x000e220000008800 */
[----:B------:R-:W-:Y:S01]  /*0750*/  UMOV UR6, 0x400 ;  /* 0x0000040000067882 */ /* 0x000fe20000000000 */
[----:B------:R-:W-:Y:S01]  /*0760*/  ISETP.GE.U32.AND P3, PT, R9, UR13, PT ;  /* 0x0000000d09007c0c */ /* 0x000fe2000bf66070 */
[----:B0-----:R-:W-:-:S06]  /*0770*/  ULEA UR6, UR11, UR6, 0x18 ;  /* 0x000000060b067291 */ /* 0x001fcc000f8ec0ff */
[----:B------:R-:W-:Y:S01]  /*0780*/  LEA R15, R9, UR6, 0x2 ;  /* 0x00000006090f7c11 */ /* 0x000fe2000f8e10ff */
[----:B------:R-:W-:Y:S04]  /*0790*/  BSSY.RECONVERGENT B0, `(.L_x_4) ;  /* 0x000009d000007945 */ /* 0x000fe80003800200 */
[----:B--2---:R0:W-:Y:S04]  /*07a0*/  STS [R15], R18 ;  /* 0x000000120f007388 */ /* 0x0041e80000000800 */
[----:B---3--:R0:W-:Y:S01]  /*07b0*/  STS [R11], R16 ;  /* 0x000000100b007388 */ /* 0x0081e20000000800 */
[----:B------:R-:W-:Y:S05]  /*07c0*/  @P3 BRA `(.L_x_5) ;  /* 0x0000000800643947 */ /* 0x000fea0003800000 */
[----:B------:R-:W1:Y:S01]  /*07d0*/  I2F.U32.RP R2, R0 ;  /* 0x0000000000027306 */ /* 0x000e620000209000 */
[----:B------:R-:W-:-:S07]  /*07e0*/  UISETP.GE.AND UP0, UPT, UR31, 0x1, UPT ;  /* 0x000000011f00788c */ /* 0x000fce000bf06270 */
[----:B-1----:R-:W0:Y:S02]  /*07f0*/  MUFU.RCP R2, R2 ;  /* 0x0000000200027308 */ /* 0x002e240000001000 */
[----:B0-----:R-:W-:Y:S02]  /*0800*/  IADD3 R16, PT, PT, R2, 0xffffffe, RZ ;  /* 0x0ffffffe02107810 */ /* 0x001fe40007ffe0ff */
[----:B------:R-:W-:-:S04]  /*0810*/  LOP3.LUT R2, RZ, R0, RZ, 0x33, !PT ;  /* 0x00000000ff027212 */ /* 0x000fc800078e33ff */
[----:B------:R0:W1:Y:S02]  /*0820*/  F2I.FTZ.U32.TRUNC.NTZ R17, R16 ;  /* 0x0000001000117305 */ /* 0x000064000021f000 */
[----:B0-----:R-:W-:Y:S02]  /*0830*/  HFMA2 R16, -RZ, RZ, 0, 0 ;  /* 0x00000000ff107431 */ /* 0x001fe400000001ff */
[----:B-1----:R-:W-:-:S04]  /*0840*/  IMAD.MOV R15, RZ, RZ, -R17 ;  /* 0x000000ffff0f7224 */ /* 0x002fc800078e0a11 */
[----:B------:R-:W-:-:S04]  /*0850*/  IMAD R15, R15, R0, RZ ;  /* 0x000000000f0f7224 */ /* 0x000fc800078e02ff */
[----:B------:R-:W-:Y:S01]  /*0860*/  IMAD.HI.U32 R18, R17, R15, R16 ;  /* 0x0000000f11127227 */ /* 0x000fe200078e0010 */
[----:B------:R-:W-:-:S05]  /*0870*/  MOV R17, RZ ;  /* 0x000000ff00117202 */ /* 0x000fca0000000f00 */
[----:B------:R-:W-:-:S05]  /*0880*/  IMAD.HI.U32 R15, R18, R9, RZ ;  /* 0x00000009120f7227 */ /* 0x000fca00078e00ff */
[----:B------:R-:W-:-:S05]  /*0890*/  IADD3 R19, PT, PT, -R15, RZ, RZ ;  /* 0x000000ff0f137210 */ /* 0x000fca0007ffe1ff */
[----:B------:R-:W-:-:S05]  /*08a0*/  IMAD R19, R0, R19, R9 ;  /* 0x0000001300137224 */ /* 0x000fca00078e0209 */
[----:B------:R-:W-:-:S13]  /*08b0*/  ISETP.GE.U32.AND P0, PT, R19, R0, PT ;  /* 0x000000001300720c */ /* 0x000fda0003f06070 */
[-C--:B------:R-:W-:Y:S01]  /*08c0*/  @P0 IADD3 R19, PT, PT, R19, -R0.reuse, RZ ;  /* 0x8000000013130210 */ /* 0x080fe20007ffe0ff */
[----:B------:R-:W-:Y:S01]  /*08d0*/  @P0 VIADD R15, R15, 0x1 ;  /* 0x000000010f0f0836 */ /* 0x000fe20000000000 */
[----:B------:R-:W-:Y:S02]  /*08e0*/  ISETP.NE.U32.AND P0, PT, R0, RZ, PT ;  /* 0x000000ff0000720c */ /* 0x000fe40003f05070 */
[----:B------:R-:W-:-:S13]  /*08f0*/  ISETP.GE.U32.AND P1, PT, R19, R0, PT ;  /* 0x000000001300720c */ /* 0x000fda0003f26070 */
[----:B------:R-:W-:-:S04]  /*0900*/  @P1 IADD3 R15, PT, PT, R15, 0x1, RZ ;  /* 0x000000010f0f1810 */ /* 0x000fc80007ffe0ff */
[----:B------:R-:W-:Y:S01]  /*0910*/  SEL R15, R2, R15, !P0 ;  /* 0x0000000f020f7207 */ /* 0x000fe20004000000 */
[----:B------:R-:W-:Y:S06]  /*0920*/  BRA.U !UP0, `(.L_x_6) ;  /* 0x0000000508887547 */ /* 0x000fec000b800000 */
[----:B------:R-:W-:Y:S01]  /*0930*/  UISETP.GE.U32.AND UP0, UPT, UR20, 0x7, UPT ;  /* 0x000000071400788c */ /* 0x000fe2000bf06070 */
[----:B------:R-:W-:-:S04]  /*0940*/  IADD3 R16, PT, PT, R19, -R0, RZ ;  /* 0x8000000013107210 */ /* 0x000fc80007ffe0ff */
[----:B------:R-:W-:Y:S02]  /*0950*/  @P0 SEL R2, R16, R19, P1 ;  /* 0x0000001310020207 */ /* 0x000fe40000800000 */
[----:B------:R-:W-:Y:S02]  /*0960*/  CS2R R16, SRZ ;  /* 0x0000000000107805 */ /* 0x000fe4000001ff00 */
[----:B------:R-:W-:Y:S05]  /*0970*/  BRA.U !UP0, `(.L_x_7) ;  /* 0x0000000108987547 */ /* 0x000fea000b800000 */
[----:B------:R-:W0:Y:S01]  /*0980*/  S2UR UR11, SR_CgaCtaId ;  /* 0x00000000000b79c3 */ /* 0x000e220000008800 */
[----:B------:R-:W-:Y:S01]  /*0990*/  CS2R R16, SRZ ;  /* 0x0000000000107805 */ /* 0x000fe2000001ff00 */
[----:B------:R-:W-:Y:S01]  /*09a0*/  UMOV UR6, 0x400 ;  /* 0x0000040000067882 */ /* 0x000fe20000000000 */
[----:B------:R-:W-:Y:S02]  /*09b0*/  UIADD3 UR12, UPT, UPT, -UR28, URZ, URZ ;  /* 0x000000ff1c0c7290 */ /* 0x000fe4000fffe1ff */
[----:B0-----:R-:W-:-:S12]  /*09c0*/  ULEA UR6, UR11, UR6, 0x18 ;  /* 0x000000060b067291 */ /* 0x001fd8000f8ec0ff */
.L_x_8:
[--C-:B------:R-:W-:Y:S01]  /*09d0*/  IMAD R18, R15, UR31, R16.reuse ;  /* 0x0000001f0f127c24 */ /* 0x100fe2000f8e0210 */
[----:B------:R-:W-:Y:S01]  /*09e0*/  UIADD3 UR12, UPT, UPT, UR12, 0x8, URZ ;  /* 0x000000080c0c7890 */ /* 0x000fe2000fffe0ff */
[----:B------:R-:W-:Y:S02]  /*09f0*/  IMAD R19, R2, UR31, R16 ;  /* 0x0000001f02137c24 */ /* 0x000fe4000f8e0210 */
[----:B------:R-:W-:Y:S01]  /*0a00*/  VIADD R16, R16, 0x8 ;  /* 0x0000000810107836 */ /* 0x000fe20000000000 */
[----:B------:R-:W-:Y:S01]  /*0a10*/  LEA R18, R18, UR6, 0x2 ;  /* 0x0000000612127c11 */ /* 0x000fe2000f8e10ff */
[----:B------:R-:W-:Y:S01]  /*0a20*/  UISETP.NE.AND UP0, UPT, UR12, URZ, UPT ;  /* 0x000000ff0c00728c */ /* 0x000fe2000bf05270 */
[----:B------:R-:W-:-:S03]  /*0a30*/  LEA R19, R19, UR24, 0x2 ;  /* 0x0000001813137c11 */ /* 0x000fc6000f8e10ff */
[----:B------:R-:W-:Y:S04]  /*0a40*/  LDS R22, [R18] ;  /* 0x0000000012167984 */ /* 0x000fe80000000800 */
[----:B------:R-:W0:Y:S04]  /*0a50*/  LDS R23, [R19] ;  /* 0x0000000013177984 */ /* 0x000e280000000800 */
[----:B------:R-:W-:Y:S04]  /*0a60*/  LDS R24, [R18+0x4] ;  /* 0x0000040012187984 */ /* 0x000fe80000000800 */
[----:B------:R-:W1:Y:S04]  /*0a70*/  LDS R25, [R19+0x4] ;  /* 0x0000040013197984 */ /* 0x000e680000000800 */
[----:B------:R-:W-:Y:S04]  /*0a80*/  LDS R20, [R18+0x8] ;  /* 0x0000080012147984 */ /* 0x000fe80000000800 */
[----:B------:R-:W2:Y:S04]  /*0a90*/  LDS R21, [R19+0x8] ;  /* 0x0000080013157984 */ /* 0x000ea80000000800 */
[----:B------:R-:W-:Y:S04]  /*0aa0*/  LDS R26, [R18+0x1c] ;  /* 0x00001c00121a7984 */ /* 0x000fe80000000800 */
[----:B------:R-:W-:Y:S01]  /*0ab0*/  LDS R27, [R19+0x1c] ;  /* 0x00001c00131b7984 */ /* 0x000fe20000000800 */
[----:B0-----:R-:W-:-:S03]  /*0ac0*/  FFMA R23, R22, R23, R17 ;  /* 0x0000001716177223 */ /* 0x001fc60000000011 */
[----:B------:R-:W-:Y:S04]  /*0ad0*/  LDS R22, [R18+0xc] ;  /* 0x00000c0012167984 */ /* 0x000fe80000000800 */
[----:B------:R-:W0:Y:S01]  /*0ae0*/  LDS R17, [R19+0xc] ;  /* 0x00000c0013117984 */ /* 0x000e220000000800 */
[----:B-1----:R-:W-:-:S03]  /*0af0*/  FFMA R25, R24, R25, R23 ;  /* 0x0000001918197223 */ /* 0x002fc60000000017 */
[----:B------:R-:W-:Y:S04]  /*0b00*/  LDS R23, [R18+0x10] ;  /* 0x0000100012177984 */ /* 0x000fe80000000800 */
[----:B------:R-:W1:Y:S01]  /*0b10*/  LDS R24, [R19+0x10] ;  /* 0x0000100013187984 */ /* 0x000e620000000800 */
[----:B--2---:R-:W-:-:S03]  /*0b20*/  FFMA R25, R20, R21, R25 ;  /* 0x0000001514197223 */ /* 0x004fc60000000019 */
[----:B------:R-:W-:Y:S04]  /*0b30*/  LDS R20, [R18+0x14] ;  /* 0x0000140012147984 */ /* 0x000fe80000000800 */
[----:B------:R-:W2:Y:S01]  /*0b40*/  LDS R21, [R19+0x14] ;  /* 0x0000140013157984 */ /* 0x000ea20000000800 */
[----:B0-----:R-:W-:-:S03]  /*0b50*/  FFMA R22, R22, R17, R25 ;  /* 0x0000001116167223 */ /* 0x001fc60000000019 */
[----:B------:R-:W-:Y:S04]  /*0b60*/  LDS R17, [R18+0x18] ;  /* 0x0000180012117984 */ /* 0x000fe80000000800 */
[----:B------:R-:W0:Y:S01]  /*0b70*/  LDS R25, [R19+0x18] ;  /* 0x0000180013197984 */ /* 0x000e220000000800 */
[----:B-1----:R-:W-:-:S04]  /*0b80*/  FFMA R23, R23, R24, R22 ;  /* 0x0000001817177223 */ /* 0x002fc80000000016 */
[----:B--2---:R-:W-:-:S04]  /*0b90*/  FFMA R20, R20, R21, R23 ;  /* 0x0000001514147223 */ /* 0x004fc80000000017 */
[----:B0-----:R-:W-:-:S04]  /*0ba0*/  FFMA R17, R17, R25, R20 ;  /* 0x0000001911117223 */ /* 0x001fc80000000014 */
[----:B------:R-:W-:Y:S01]  /*0bb0*/  FFMA R17, R26, R27, R17 ;  /* 0x0000001b1a117223 */ /* 0x000fe20000000011 */
[----:B------:R-:W-:Y:S06]  /*0bc0*/  BRA.U UP0, `(.L_x_8) ;  /* 0xfffffffd00807547 */ /* 0x000fec000b83ffff */
[----:B------:R-:W-:-:S07]  /*0bd0*/  MOV R16, UR28 ;  /* 0x0000001c00107c02 */ /* 0x000fce0008000f00 */
.L_x_7:
[----:B------:R-:W-:-:S09]  /*0be0*/  UISETP.NE.AND UP0, UPT, UR21, URZ, UPT ;  /* 0x000000ff1500728c */ /* 0x000fd2000bf05270 */
[----:B------:R-:W-:Y:S05]  /*0bf0*/  BRA.U !UP0, `(.L_x_6) ;  /* 0x0000000108d47547 */ /* 0x000fea000b800000 */
[----:B------:R-:W-:Y:S02]  /*0c00*/  UIADD3 UR6, UPT, UPT, UR21, -0x1, URZ ;  /* 0xffffffff15067890 */ /* 0x000fe4000fffe0ff */
[----:B------:R-:W-:Y:S02]  /*0c10*/  UISETP.NE.AND UP1, UPT, UR22, URZ, UPT ;  /* 0x000000ff1600728c */ /* 0x000fe4000bf25270 */
[----:B------:R-:W-:-:S09]  /*0c20*/  UISETP.GE.U32.AND UP0, UPT, UR6, 0x3, UPT ;  /* 0x000000030600788c */ /* 0x000fd2000bf06070 */
[----:B------:R-:W-:Y:S05]  /*0c30*/  BRA.U !UP0, `(.L_x_9) ;  /* 0x0000000108507547 */ /* 0x000fea000b800000 */
[----:B------:R-:W0:Y:S01]  /*0c40*/  S2UR UR11, SR_CgaCtaId ;  /* 0x00000000000b79c3 */ /* 0x000e220000008800 */
[----:B------:R-:W-:Y:S01]  /*0c50*/  UMOV UR6, 0x400 ;  /* 0x0000040000067882 */ /* 0x000fe20000000000 */
[--C-:B------:R-:W-:Y:S02]  /*0c60*/  IMAD R19, R2, UR31, R16.reuse ;  /* 0x0000001f02137c24 */ /* 0x100fe4000f8e0210 */
[----:B------:R-:W-:Y:S01]  /*0c70*/  IMAD R18, R15, UR31, R16 ;  /* 0x0000001f0f127c24 */ /* 0x000fe2000f8e0210 */
[----:B------:R-:W-:Y:S02]  /*0c80*/  IADD3 R16, PT, PT, R16, 0x4, RZ ;  /* 0x0000000410107810 */ /* 0x000fe40007ffe0ff */
[----:B------:R-:W-:-:S05]  /*0c90*/  LEA R19, R19, UR24, 0x2 ;  /* 0x0000001813137c11 */ /* 0x000fca000f8e10ff */
[----:B------:R-:W-:Y:S04]  /*0ca0*/  LDS R21, [R19] ;  /* 0x0000000013157984 */ /* 0x000fe80000000800 */
[----:B------:R-:W-:Y:S04]  /*0cb0*/  LDS R22, [R19+0x4] ;  /* 0x0000040013167984 */ /* 0x000fe80000000800 */
[----:B------:R-:W-:Y:S01]  /*0cc0*/  LDS R24, [R19+0x8] ;  /* 0x0000080013187984 */ /* 0x000fe20000000800 */
[----:B0-----:R-:W-:-:S03]  /*0cd0*/  ULEA UR6, UR11, UR6, 0x18 ;  /* 0x000000060b067291 */ /* 0x001fc6000f8ec0ff */
[----:B------:R-:W-:Y:S03]  /*0ce0*/  LDS R26, [R19+0xc] ;  /* 0x00000c00131a7984 */ /* 0x000fe60000000800 */
[----:B------:R-:W-:-:S05]  /*0cf0*/  LEA R18, R18, UR6, 0x2 ;  /* 0x0000000612127c11 */ /* 0x000fca000f8e10ff */
[----:B------:R-:W0:Y:S04]  /*0d00*/  LDS R20, [R18] ;  /* 0x0000000012147984 */ /* 0x000e280000000800 */
[----:B------:R-:W1:Y:S04]  /*0d10*/  LDS R23, [R18+0x4] ;  /* 0x0000040012177984 */ /* 0x000e680000000800 */
[----:B------:R-:W2:Y:S04]  /*0d20*/  LDS R25, [R18+0x8] ;  /* 0x0000080012197984 */ /* 0x000ea80000000800 */
[----:B------:R-:W3:Y:S01]  /*0d30*/  LDS R27, [R18+0xc] ;  /* 0x00000c00121b7984 */ /* 0x000ee20000000800 */
[----:B0-----:R-:W-:-:S04]  /*0d40*/  FFMA R20, R20, R21, R17 ;  /* 0x0000001514147223 */ /* 0x001fc80000000011 */
[----:B-1----:R-:W-:-:S04]  /*0d50*/  FFMA R20, R23, R22, R20 ;  /* 0x0000001617147223 */ /* 0x002fc80000000014 */
[----:B--2---:R-:W-:-:S04]  /*0d60*/  FFMA R20, R25, R24, R20 ;  /* 0x0000001819147223 */ /* 0x004fc80000000014 */
[----:B---3--:R-:W-:-:S07]  /*0d70*/  FFMA R17, R27, R26, R20 ;  /* 0x0000001a1b117223 */ /* 0x008fce0000000014 */
.L_x_9:
[----:B------:R-:W-:Y:S05]  /*0d80*/  BRA.U !UP1, `(.L_x_6) ;  /* 0x0000000109707547 */ /* 0x000fea000b800000 */
[----:B------:R-:W-:Y:S02]  /*0d90*/  UISETP.NE.AND UP0, UPT, UR22, 0x1, UPT ;  /* 0x000000011600788c */ /* 0x000fe4000bf05270 */
[----:B------:R-:W-:-:S07]  /*0da0*/  UISETP.NE.AND UP1, UPT, UR29, URZ, UPT ;  /* 0x000000ff1d00728c */ /* 0x000fce000bf25270 */
        /* <DEDUP_REMOVED lines=8> */
[----:B------:R-:W-:Y:S01]  /*0e30*/  LDS R23, [R19+0x4] ;  /* 0x0000040013177984 */ /* 0x000fe20000000800 */
[----:B0-----:R-:W-:-:S06]  /*0e40*/  ULEA UR6, UR11, UR6, 0x18 ;  /* 0x000000060b067291 */ /* 0x001fcc000f8ec0ff */
[----:B------:R-:W-:-:S05]  /*0e50*/  LEA R18, R18, UR6, 0x2 ;  /* 0x0000000612127c11 */ /* 0x000fca000f8e10ff */
[----:B------:R-:W0:Y:S04]  /*0e60*/  LDS R20, [R18] ;  /* 0x0000000012147984 */ /* 0x000e280000000800 */
[----:B------:R-:W1:Y:S01]  /*0e70*/  LDS R22, [R18+0x4] ;  /* 0x0000040012167984 */ /* 0x000e620000000800 */
[----:B0-----:R-:W-:-:S04]  /*0e80*/  FFMA R17, R20, R21, R17 ;  /* 0x0000001514117223 */ /* 0x001fc80000000011 */
[----:B-1----:R-:W-:-:S07]  /*0e90*/  FFMA R17, R22, R23, R17 ;  /* 0x0000001716117223 */ /* 0x002fce0000000011 */
.L_x_10:
[----:B------:R-:W-:Y:S05]  /*0ea0*/  BRA.U !UP1, `(.L_x_6) ;  /* 0x0000000109287547 */ /* 0x000fea000b800000 */
[----:B------:R-:W0:Y:S01]  /*0eb0*/  S2UR UR11, SR_CgaCtaId ;  /* 0x00000000000b79c3 */ /* 0x000e220000008800 */
[----:B------:R-:W-:Y:S01]  /*0ec0*/  UMOV UR6, 0x400 ;  /* 0x0000040000067882 */ /* 0x000fe20000000000 */
[--C-:B------:R-:W-:Y:S02]  /*0ed0*/  IMAD R2, R2, UR31, R16.reuse ;  /* 0x0000001f02027c24 */ /* 0x100fe4000f8e0210 */
[----:B------:R-:W-:-:S03]  /*0ee0*/  IMAD R16, R15, UR31, R16 ;  /* 0x0000001f0f107c24 */ /* 0x000fc6000f8e0210 */
[----:B------:R-:W-:-:S06]  /*0ef0*/  LEA R2, R2, UR24, 0x2 ;  /* 0x0000001802027c11 */ /* 0x000fcc000f8e10ff */
[----:B------:R-:W-:Y:S01]  /*0f00*/  LDS R2, [R2] ;  /* 0x0000000002027984 */ /* 0x000fe20000000800 */
[----:B0-----:R-:W-:-:S06]  /*0f10*/  ULEA UR6, UR11, UR6, 0x18 ;  /* 0x000000060b067291 */ /* 0x001fcc000f8ec0ff */
[----:B------:R-:W-:-:S06]  /*0f20*/  LEA R16, R16, UR6, 0x2 ;  /* 0x0000000610107c11 */ /* 0x000fcc000f8e10ff */
[----:B------:R-:W0:Y:S02]  /*0f30*/  LDS R16, [R16] ;  /* 0x0000000010107984 */ /* 0x000e240000000800 */
[----:B0-----:R-:W-:-:S07]  /*0f40*/  FFMA R17, R16, R2, R17 ;  /* 0x0000000210117223 */ /* 0x001fce0000000011 */
.L_x_6:
[----:B------:R-:W0:Y:S01]  /*0f50*/  LDC.64 R18, c[0x0][0x3b0] ;  /* 0x0000ec00ff127b82 */ /* 0x000e220000000a00 */
[----:B------:R-:W-:-:S06]  /*0f60*/  UIADD3 UR6, UPT, UPT, UR23, UR5, URZ ;  /* 0x0000000517067290 */ /* 0x000fcc000fffe0ff */
[----:B------:R-:W-:-:S04]  /*0f70*/  IMAD R15, R0, UR6, R15 ;  /* 0x00000006000f7c24 */ /* 0x000fc8000f8e020f */
[----:B0-----:R-:W-:-:S05]  /*0f80*/  IMAD.WIDE.U32 R18, R15, 0x4, R18 ;  /* 0x000000040f127825 */ /* 0x001fca00078e0012 */
[----:B------:R-:W2:Y:S01]  /*0f90*/  LDG.E R0, desc[UR14][R18.64] ;  /* 0x0000000e12007981 */ /* 0x000ea2000c1e1900 */
[----:B------:R-:W-:Y:S01]  /*0fa0*/  BSSY.RECONVERGENT B1, `(.L_x_11) ;  /* 0x000000e000017945 */ /* 0x000fe20003800200 */
[----:B------:R-:W-:Y:S01]  /*0fb0*/  FMUL R17, R17, R10 ;  /* 0x0000000a11117220 */ /* 0x000fe20000400000 */
[----:B--2---:R-:W-:-:S04]  /*0fc0*/  IADD3 R2, PT, PT, R0, 0x1800000, RZ ;  /* 0x0180000000027810 */ /* 0x004fc80007ffe0ff */
[----:B------:R-:W-:-:S04]  /*0fd0*/  LOP3.LUT R2, R2, 0x7f800000, RZ, 0xc0, !PT ;  /* 0x7f80000002027812 */ /* 0x000fc800078ec0ff */
[----:B------:R-:W-:-:S13]  /*0fe0*/  ISETP.GT.U32.AND P0, PT, R2, 0x1ffffff, PT ;  /* 0x01ffffff0200780c */ /* 0x000fda0003f04070 */
[----:B------:R-:W-:Y:S05]  /*0ff0*/  @P0 BRA `(.L_x_12) ;  /* 0x0000000000100947 */ /* 0x000fea0003800000 */
[----:B------:R-:W-:-:S07]  /*1000*/  MOV R16, 0x1020 ;  /* 0x0000102000107802 */ /* 0x000fce0000000f00 */
[----:B------:R-:W-:Y:S05]  /*1010*/  CALL.REL.NOINC `($__internal_0_$__cuda_sm20_rcp_rn_f32_slowpath) ;  /* 0x0000002800d87944 */ /* 0x000fea0003c00000 */
[----:B------:R-:W-:Y:S01]  /*1020*/  IMAD.MOV.U32 R2, RZ, RZ, R15 ;  /* 0x000000ffff027224 */ /* 0x000fe200078e000f */
[----:B------:R-:W-:Y:S06]  /*1030*/  BRA `(.L_x_13) ;  /* 0x0000000000107947 */ /* 0x000fec0003800000 */
.L_x_12:
[----:B------:R-:W0:Y:S02]  /*1040*/  MUFU.RCP R15, R0 ;  /* 0x00000000000f7308 */ /* 0x000e240000001000 */
[----:B0-----:R-:W-:-:S04]  /*1050*/  FFMA R2, R0, R15, -1 ;  /* 0xbf80000000027423 */ /* 0x001fc8000000000f */
[----:B------:R-:W-:-:S04]  /*1060*/  FADD.FTZ R2, -R2, -RZ ;  /* 0x800000ff02027221 */ /* 0x000fc80000010100 */
[----:B------:R-:W-:-:S07]  /*1070*/  FFMA R2, R15, R2, R15 ;  /* 0x000000020f027223 */ /* 0x000fce000000000f */
.L_x_13:
[----:B------:R-:W-:Y:S05]  /*1080*/  BSYNC.RECONVERGENT B1 ;  /* 0x0000000000017941 */ /* 0x000fea0003800200 */
.L_x_11:
[----:B------:R-:W-:Y:S02]  /*1090*/  HFMA2 R16, -RZ, RZ, 0.96630859375, -0.0022525787353515625 ;  /* 0x3bbb989dff107431 */ /* 0x000fe400000001ff */
[----:B------:R-:W-:Y:S01]  /*10a0*/  FADD R17, R17, -R0 ;  /* 0x8000000011117221 */ /* 0x000fe20000000000 */
[----:B------:R-:W-:-:S03]  /*10b0*/  MOV R15, 0x437c0000 ;  /* 0x437c0000000f7802 */ /* 0x000fc60000000f00 */
[----:B------:R-:W-:-:S04]  /*10c0*/  FFMA.SAT R0, R17, R16, 0.5 ;  /* 0x3f00000011007423 */ /* 0x000fc80000002010 */
[----:B------:R-:W-:-:S04]  /*10d0*/  FFMA.RM R0, R0, R15, 12582913 ;  /* 0x4b40000100007423 */ /* 0x000fc8000000400f */
[C---:B------:R-:W-:Y:S01]  /*10e0*/  FADD R16, R0.reuse, -12583039 ;  /* 0xcb40007f00107421 */ /* 0x040fe20000000000 */
[----:B------:R-:W-:-:S03]  /*10f0*/  SHF.L.U32 R0, R0, 0x17, RZ ;  /* 0x0000001700007819 */ /* 0x000fc600000006ff */
[----:B------:R-:W-:-:S04]  /*1100*/  FFMA R16, R17, 1.4426950216293334961, -R16 ;  /* 0x3fb8aa3b11107823 */ /* 0x000fc80000000810 */
[----:B------:R-:W-:-:S04]  /*1110*/  FFMA R16, R17, 1.925963033500011079e-08, R16 ;  /* 0x32a5706011107823 */ /* 0x000fc80000000010 */
[----:B------:R-:W0:Y:S02]  /*1120*/  MUFU.EX2 R15, R16 ;  /* 0x00000010000f7308 */ /* 0x000e240000000800 */
[----:B0-----:R-:W-:-:S04]  /*1130*/  FMUL R15, R0, R15 ;  /* 0x0000000f000f7220 */ /* 0x001fc80000400000 */
[----:B------:R-:W-:-:S05]  /*1140*/  FMUL R15, R15, R2 ;  /* 0x000000020f0f7220 */ /* 0x000fca0000400000 */
[----:B------:R1:W-:Y:S02]  /*1150*/  STS [R12], R15 ;  /* 0x0000000f0c007388 */ /* 0x0003e40000000800 */
.L_x_5:
[----:B------:R-:W-:Y:S05]  /*1160*/  BSYNC.RECONVERGENT B0 ;  /* 0x0000000000007941 */ /* 0x000fea0003800200 */
.L_x_4:
[----:B------:R-:W-:Y:S01]  /*1170*/  BAR.SYNC.DEFER_BLOCKING 0x0 ;  /* 0x0000000000007b1d */ /* 0x000fe20000010000 */
[----:B------:R-:W-:Y:S01]  /*1180*/  ISETP.GE.AND P0, PT, R9, UR8, PT ;  /* 0x0000000809007c0c */ /* 0x000fe2000bf06270 */
[----:B------:R-:W-:-:S04]  /*1190*/  HFMA2 R19, -RZ, RZ, 0, 0 ;  /* 0x00000000ff137431 */ /* 0x000fc800000001ff */
[----:B------:R-:W-:Y:S08]  /*11a0*/  BSSY.RECONVERGENT B0, `(.L_x_14) ;  /* 0x0000089000007945 */ /* 0x000ff00003800200 */
[----:B------:R-:W-:Y:S05]  /*11b0*/  @P0 BRA `(.L_x_15) ;  /* 0x00000008001c0947 */ /* 0x000fea0003800000 */
[----:B------:R-:W2:Y:S01]  /*11c0*/  LDC R2, c[0x0][0x3d8] ;  /* 0x0000f600ff027b82 */ /* 0x000ea20000000800 */
[----:B------:R-:W-:Y:S01]  /*11d0*/  UISETP.GE.U32.AND UP0, UPT, UR16, 0x7, UPT ;  /* 0x000000071000788c */ /* 0x000fe2000bf06070 */
[----:B--2---:R-:W-:-:S04]  /*11e0*/  IABS R19, R2 ;  /* 0x0000000200137213 */ /* 0x004fc80000000000 */
[----:B------:R-:W2:Y:S08]  /*11f0*/  I2F.RP R0, R19 ;  /* 0x0000001300007306 */ /* 0x000eb00000209400 */
[----:B--2---:R-:W0:Y:S02]  /*1200*/  MUFU.RCP R0, R0 ;  /* 0x0000000000007308 */ /* 0x004e240000001000 */
[----:B0-----:R-:W-:-:S06]  /*1210*/  VIADD R16, R0, 0xffffffe ;  /* 0x0ffffffe00107836 */ /* 0x001fcc0000000000 */
[----:B------:R0:W2:Y:S02]  /*1220*/  F2I.FTZ.U32.TRUNC.NTZ R17, R16 ;  /* 0x0000001000117305 */ /* 0x0000a4000021f000 */
[----:B0-----:R-:W-:Y:S02]  /*1230*/  MOV R16, RZ ;  /* 0x000000ff00107202 */ /* 0x001fe40000000f00 */
[----:B--2---:R-:W-:-:S05]  /*1240*/  IADD3 R18, PT, PT, RZ, -R17, RZ ;  /* 0x80000011ff127210 */ /* 0x004fca0007ffe0ff */
[----:B-1----:R-:W-:Y:S01]  /*1250*/  IMAD R15, R18, R19, RZ ;  /* 0x00000013120f7224 */ /* 0x002fe200078e02ff */
[----:B------:R-:W-:-:S03]  /*1260*/  IABS R18, R9 ;  /* 0x0000000900127213 */ /* 0x000fc60000000000 */
[----:B------:R-:W-:-:S06]  /*1270*/  IMAD.HI.U32 R17, R17, R15, R16 ;  /* 0x0000000f11117227 */ /* 0x000fcc00078e0010 */
[----:B------:R-:W-:-:S05]  /*1280*/  IMAD.HI.U32 R15, R17, R18, RZ ;  /* 0x00000012110f7227 */ /* 0x000fca00078e00ff */
[----:B------:R-:W-:-:S05]  /*1290*/  IADD3 R0, PT, PT, -R15, RZ, RZ ;  /* 0x000000ff0f007210 */ /* 0x000fca0007ffe1ff */
[----:B------:R-:W-:-:S05]  /*12a0*/  IMAD R0, R19, R0, R18 ;  /* 0x0000000013007224 */ /* 0x000fca00078e0212 */
[----:B------:R-:W-:-:S13]  /*12b0*/  ISETP.GT.U32.AND P5, PT, R19, R0, PT ;  /* 0x000000001300720c */ /* 0x000fda0003fa4070 */
[-C--:B------:R-:W-:Y:S01]  /*12c0*/  @!P5 IADD3 R0, PT, PT, R0, -R19.reuse, RZ ;  /* 0x800000130000d210 */ /* 0x080fe20007ffe0ff */
[----:B------:R-:W-:Y:S01]  /*12d0*/  @!P5 VIADD R15, R15, 0x1 ;  /* 0x000000010f0fd836 */ /* 0x000fe20000000000 */
[----:B------:R-:W-:Y:S02]  /*12e0*/  ISETP.NE.AND P5, PT, R2, RZ, PT ;  /* 0x000000ff0200720c */ /* 0x000fe40003fa5270 */
[----:B------:R-:W-:Y:S02]  /*12f0*/  ISETP.GE.U32.AND P1, PT, R0, R19, PT ;  /* 0x000000130000720c */ /* 0x000fe40003f26070 */
[----:B------:R-:W-:Y:S02]  /*1300*/  LOP3.LUT R0, R9, R2, RZ, 0x3c, !PT ;  /* 0x0000000209007212 */ /* 0x000fe400078e3cff */
[----:B------:R-:W-:Y:S02]  /*1310*/  MOV R19, RZ ;  /* 0x000000ff00137202 */ /* 0x000fe40000000f00 */
[----:B------:R-:W-:Y:S01]  /*1320*/  ISETP.GE.AND P2, PT, R0, RZ, PT ;  /* 0x000000ff0000720c */ /* 0x000fe20003f46270 */
[----:B------:R-:W-:-:S06]  /*1330*/  IMAD.MOV.U32 R0, RZ, RZ, RZ ;  /* 0x000000ffff007224 */ /* 0x000fcc00078e00ff */
[----:B------:R-:W-:-:S06]  /*1340*/  @P1 IADD3 R15, PT, PT, R15, 0x1, RZ ;  /* 0x000000010f0f1810 */ /* 0x000fcc0007ffe0ff */
[----:B------:R-:W-:Y:S02]  /*1350*/  @!P2 IADD3 R15, PT, PT, -R15, RZ, RZ ;  /* 0x000000ff0f0fa210 */ /* 0x000fe40007ffe1ff */
[----:B------:R-:W-:-:S04]  /*1360*/  @!P5 LOP3.LUT R15, RZ, R2, RZ, 0x33, !PT ;  /* 0x00000002ff0fd212 */ /* 0x000fc800078e33ff */
[----:B------:R-:W-:-:S05]  /*1370*/  IADD3 R17, PT, PT, -R15, RZ, RZ ;  /* 0x000000ff0f117210 */ /* 0x000fca0007ffe1ff */
[----:B------:R-:W-:Y:S01]  /*1380*/  IMAD R17, R2, R17, R9 ;  /* 0x0000001102117224 */ /* 0x000fe200078e0209 */
[----:B------:R-:W-:Y:S06]  /*1390*/  BRA.U !UP0, `(.L_x_16) ;  /* 0x0000000108c47547 */ /* 0x000fec000b800000 */
[----:B------:R-:W0:Y:S01]  /*13a0*/  LDC R0, c[0x0][0x3e0] ;  /* 0x0000f800ff007b82 */ /* 0x000e220000000800 */
[----:B------:R-:W-:Y:S01]  /*13b0*/  MOV R19, RZ ;  /* 0x000000ff00137202 */ /* 0x000fe20000000f00 */
[----:B------:R-:W-:-:S06]  /*13c0*/  UMOV UR6, URZ ;  /* 0x000000ff00067c82 */ /* 0x000fcc0008000000 */
.L_x_17:
[----:B0-----:R-:W-:Y:S02]  /*13d0*/  IMAD R16, R0, UR6, R15 ;  /* 0x0000000600107c24 */ /* 0x001fe4000f8e020f */
[----:B------:R-:W-:Y:S01]  /*13e0*/  IMAD R18, R2, UR6, R17 ;  /* 0x0000000602127c24 */ /* 0x000fe2000f8e0211 */
[----:B------:R-:W-:Y:S02]  /*13f0*/  UIADD3 UR6, UPT, UPT, UR6, 0x8, URZ ;  /* 0x0000000806067890 */ /* 0x000fe4000fffe0ff */
[----:B------:R-:W-:Y:S02]  /*1400*/  LEA R27, R16, UR10, 0x2 ;  /* 0x0000000a101b7c11 */ /* 0x000fe4000f8e10ff */
[----:B------:R-:W-:Y:S01]  /*1410*/  LEA R29, R18, UR30, 0x2 ;  /* 0x0000001e121d7c11 */ /* 0x000fe2000f8e10ff */
[----:B------:R-:W-:Y:S01]  /*1420*/  UISETP.NE.AND UP0, UPT, UR6, UR7, UPT ;  /* 0x000000070600728c */ /* 0x000fe2000bf05270 */
[----:B------:R-:W-:Y:S01]  /*1430*/  LEA R20, R0, R27, 0x2 ;  /* 0x0000001b00147211 */ /* 0x000fe200078e10ff */
[----:B------:R0:W-:Y:S01]  /*1440*/  LDS R16, [R27] ;  /* 0x000000001b107984 */ /* 0x0001e20000000800 */
[----:B------:R-:W-:-:S02]  /*1450*/  LEA R23, R2, R29, 0x2 ;  /* 0x0000001d02177211 */ /* 0x000fc400078e10ff */
[----:B------:R-:W-:Y:S01]  /*1460*/  LEA R24, R0, R20, 0x2 ;  /* 0x0000001400187211 */ /* 0x000fe200078e10ff */
[----:B------:R-:W1:Y:S02]  /*1470*/  LDS R18, [R29] ;  /* 0x000000001d127984 */ /* 0x000e640000000800 */
[----:B------:R-:W-:Y:S01]  /*1480*/  IMAD R26, R2, 0x4, R23 ;  /* 0x00000004021a7824 */ /* 0x000fe200078e0217 */
[----:B------:R-:W-:Y:S01]  /*1490*/  LEA R25, R0, R24, 0x2 ;  /* 0x0000001800197211 */ /* 0x000fe200078e10ff */
[----:B------:R-:W-:Y:S03]  /*14a0*/  LDS R20, [R20] ;  /* 0x0000000014147984 */ /* 0x000fe60000000800 */
[C---:B0-----:R-:W-:Y:S01]  /*14b0*/  LEA R27, R2.reuse, R26, 0x2 ;  /* 0x0000001a021b7211 */ /* 0x041fe200078e10ff */
[----:B------:R-:W0:Y:S03]  /*14c0*/  LDS R23, [R23] ;  /* 0x0000000017177984 */ /* 0x000e260000000800 */
[C---:B------:R-:W-:Y:S01]  /*14d0*/  LEA R28, R2.reuse, R27, 0x2 ;  /* 0x0000001b021c7211 */ /* 0x040fe200078e10ff */
[----:B------:R2:W-:Y:S04]  /*14e0*/  LDS R21, [R24] ;  /* 0x0000000018157984 */ /* 0x0005e80000000800 */
[----:B------:R-:W3:Y:S01]  /*14f0*/  LDS R22, [R26] ;  /* 0x000000001a167984 */ /* 0x000ee20000000800 */
[----:B--2---:R-:W-:Y:S01]  /*1500*/  LEA R24, R2, R28, 0x2 ;  /* 0x0000001c02187211 */ /* 0x004fe200078e10ff */
[----:B-1----:R-:W-:-:S02]  /*1510*/  FFMA R29, R16, R18, R19 ;  /* 0x00000012101d7223 */ /* 0x002fc40000000013 */
[----:B------:R-:W-:Y:S04]  /*1520*/  LDS R19, [R25] ;  /* 0x0000000019137984 */ /* 0x000fe80000000800 */
[----:B------:R1:W2:Y:S01]  /*1530*/  LDS R16, [R27] ;  /* 0x000000001b107984 */ /* 0x0002a20000000800 */
[----:B0-----:R-:W-:Y:S01]  /*1540*/  FFMA R18, R20, R23, R29 ;  /* 0x0000001714127223 */ /* 0x001fe2000000001d */
[C---:B------:R-:W-:Y:S02]  /*1550*/  LEA R29, R0.reuse, R25, 0x2 ;  /* 0x00000019001d7211 */ /* 0x040fe400078e10ff */
[----:B------:R-:W-:Y:S03]  /*1560*/  LDS R25, [R24] ;  /* 0x0000000018197984 */ /* 0x000fe60000000800 */
[----:B------:R-:W-:Y:S01]  /*1570*/  IMAD R20, R0, 0x4, R29 ;  /* 0x0000000400147824 */ /* 0x000fe200078e021d */
[----:B-1----:R-:W-:Y:S01]  /*1580*/  LEA R27, R2, R24, 0x2 ;  /* 0x00000018021b7211 */ /* 0x002fe200078e10ff */
[----:B---3--:R-:W-:-:S02]  /*1590*/  FFMA R22, R21, R22, R18 ;  /* 0x0000001615167223 */ /* 0x008fc40000000012 */
[----:B------:R0:W-:Y:S01]  /*15a0*/  LDS R18, [R29] ;  /* 0x000000001d127984 */ /* 0x0001e20000000800 */
[----:B------:R-:W-:-:S03]  /*15b0*/  LEA R26, R0, R20, 0x2 ;  /* 0x00000014001a7211 */ /* 0x000fc600078e10ff */
[----:B------:R-:W1:Y:S04]  /*15c0*/  LDS R21, [R28] ;  /* 0x000000001c157984 */ /* 0x000e680000000800 */
[----:B------:R-:W3:Y:S01]  /*15d0*/  LDS R20, [R20] ;  /* 0x0000000014147984 */ /* 0x000ee20000000800 */
[----:B0-----:R-:W-:-:S03]  /*15e0*/  IMAD R29, R2, 0x4, R27 ;  /* 0x00000004021d7824 */ /* 0x001fc600078e021b */
[----:B------:R-:W-:Y:S04]  /*15f0*/  LDS R23, [R27] ;  /* 0x000000001b177984 */ /* 0x000fe80000000800 */
[----:B------:R-:W-:Y:S01]  /*1600*/  LDS R29, [R29] ;  /* 0x000000001d1d7984 */ /* 0x000fe20000000800 */
[----:B--2---:R-:W-:Y:S01]  /*1610*/  FFMA R19, R19, R16, R22 ;  /* 0x0000001013137223 */ /* 0x004fe20000000016 */
[----:B------:R-:W-:Y:S02]  /*1620*/  LEA R22, R0, R26, 0x2 ;  /* 0x0000001a00167211 */ /* 0x000fe400078e10ff */
[----:B------:R-:W0:Y:S04]  /*1630*/  LDS R16, [R26] ;  /* 0x000000001a107984 */ /* 0x000e280000000800 */
[----:B------:R-:W2:Y:S01]  /*1640*/  LDS R22, [R22] ;  /* 0x0000000016167984 */ /* 0x000ea20000000800 */
[----:B-1----:R-:W-:-:S04]  /*1650*/  FFMA R19, R18, R21, R19 ;  /* 0x0000001512137223 */ /* 0x002fc80000000013 */
[----:B---3--:R-:W-:-:S04]  /*1660*/  FFMA R19, R20, R25, R19 ;  /* 0x0000001914137223 */ /* 0x008fc80000000013 */
[----:B0-----:R-:W-:-:S04]  /*1670*/  FFMA R19, R16, R23, R19 ;  /* 0x0000001710137223 */ /* 0x001fc80000000013 */
[----:B--2---:R-:W-:Y:S01]  /*1680*/  FFMA R19, R22, R29, R19 ;  /* 0x0000001d16137223 */ /* 0x004fe20000000013 */
[----:B------:R-:W-:Y:S06]  /*1690*/  BRA.U UP0, `(.L_x_17) ;  /* 0xfffffffd004c7547 */ /* 0x000fec000b83ffff */
[----:B------:R-:W-:-:S07]  /*16a0*/  MOV R0, UR7 ;  /* 0x0000000700007c02 */ /* 0x000fce0008000f00 */
.L_x_16:
[----:B------:R-:W-:-:S09]  /*16b0*/  UISETP.NE.AND UP0, UPT, UR17, URZ, UPT ;  /* 0x000000ff1100728c */ /* 0x000fd2000bf05270 */
[----:B------:R-:W-:Y:S05]  /*16c0*/  BRA.U !UP0, `(.L_x_15) ;  /* 0x0000000108d87547 */ /* 0x000fea000b800000 */
[----:B------:R-:W-:Y:S02]  /*16d0*/  UISETP.GE.U32.AND UP0, UPT, UR25, 0x3, UPT ;  /* 0x000000031900788c */ /* 0x000fe4000bf06070 */
[----:B------:R-:W-:-:S07]  /*16e0*/  UISETP.NE.AND UP1, UPT, UR18, URZ, UPT ;  /* 0x000000ff1200728c */ /* 0x000fce000bf25270 */
[----:B------:R-:W-:Y:S05]  /*16f0*/  BRA.U !UP0, `(.L_x_18) ;  /* 0x0000000108607547 */ /* 0x000fea000b800000 */
[----:B------:R-:W0:Y:S01]  /*1700*/  LDC R16, c[0x0][0x3e0] ;  /* 0x0000f800ff107b82 */ /* 0x000e220000000800 */
[----:B------:R-:W-:-:S05]  /*1710*/  IMAD R18, R0, R2, R17 ;  /* 0x0000000200127224 */ /* 0x000fca00078e0211 */
[----:B------:R-:W-:-:S04]  /*1720*/  LEA R25, R18, UR30, 0x2 ;  /* 0x0000001e12197c11 */ /* 0x000fc8000f8e10ff */
[----:B------:R-:W-:-:S04]  /*1730*/  LEA R21, R2, R25, 0x2 ;  /* 0x0000001902157211 */ /* 0x000fc800078e10ff */
[----:B------:R-:W-:Y:S02]  /*1740*/  LEA R26, R2, R21, 0x2 ;  /* 0x00000015021a7211 */ /* 0x000fe400078e10ff */
[----:B------:R-:W-:Y:S04]  /*1750*/  LDS R21, [R21] ;  /* 0x0000000015157984 */ /* 0x000fe80000000800 */
[----:B------:R1:W-:Y:S01]  /*1760*/  LDS R20, [R26] ;  /* 0x000000001a147984 */ /* 0x0003e20000000800 */
[C---:B0-----:R-:W-:Y:S01]  /*1770*/  IMAD R18, R0.reuse, R16, R15 ;  /* 0x0000001000127224 */ /* 0x041fe200078e020f */
[----:B------:R-:W-:Y:S02]  /*1780*/  IADD3 R0, PT, PT, R0, 0x4, RZ ;  /* 0x0000000400007810 */ /* 0x000fe40007ffe0ff */
[----:B-1----:R-:W-:-:S02]  /*1790*/  LEA R26, R2, R26, 0x2 ;  /* 0x0000001a021a7211 */ /* 0x002fc400078e10ff */
[----:B------:R-:W-:Y:S02]  /*17a0*/  LEA R23, R18, UR10, 0x2 ;  /* 0x0000000a12177c11 */ /* 0x000fe4000f8e10ff */
[----:B------:R-:W-:Y:S02]  /*17b0*/  LDS R18, [R25] ;  /* 0x0000000019127984 */ /* 0x000fe40000000800 */
[C---:B------:R-:W-:Y:S02]  /*17c0*/  LEA R27, R16.reuse, R23, 0x2 ;  /* 0x00000017101b7211 */ /* 0x040fe400078e10ff */
[----:B------:R-:W0:Y:S03]  /*17d0*/  LDS R22, [R23] ;  /* 0x0000000017167984 */ /* 0x000e260000000800 */
[C---:B------:R-:W-:Y:S01]  /*17e0*/  IMAD R29, R16.reuse, 0x4, R27 ;  /* 0x00000004101d7824 */ /* 0x040fe200078e021b */
[----:B------:R-:W1:Y:S04]  /*17f0*/  LDS R24, [R27] ;  /* 0x000000001b187984 */ /* 0x000e680000000800 */
[----:B------:R-:W-:Y:S01]  /*1800*/  LEA R28, R16, R29, 0x2 ;  /* 0x0000001d101c7211 */ /* 0x000fe200078e10ff */
[----:B------:R-:W-:Y:S04]  /*1810*/  LDS R25, [R26] ;  /* 0x000000001a197984 */ /* 0x000fe80000000800 */
[----:B------:R-:W2:Y:S04]  /*1820*/  LDS R16, [R29] ;  /* 0x000000001d107984 */ /* 0x000ea80000000800 */
[----:B------:R-:W3:Y:S01]  /*1830*/  LDS R28, [R28] ;  /* 0x000000001c1c7984 */ /* 0x000ee20000000800 */
[----:B0-----:R-:W-:-:S04]  /*1840*/  FFMA R19, R22, R18, R19 ;  /* 0x0000001216137223 */ /* 0x001fc80000000013 */
[----:B-1----:R-:W-:-:S04]  /*1850*/  FFMA R19, R24, R21, R19 ;  /* 0x0000001518137223 */ /* 0x002fc80000000013 */
[----:B--2---:R-:W-:-:S04]  /*1860*/  FFMA R19, R16, R20, R19 ;  /* 0x0000001410137223 */ /* 0x004fc80000000013 */
[----:B---3--:R-:W-:-:S07]  /*1870*/  FFMA R19, R28, R25, R19 ;  /* 0x000000191c137223 */ /* 0x008fce0000000013 */
.L_x_18:
[----:B------:R-:W-:Y:S05]  /*1880*/  BRA.U !UP1, `(.L_x_15) ;  /* 0x0000000109687547 */ /* 0x000fea000b800000 */
[----:B------:R-:W-:Y:S02]  /*1890*/  UISETP.NE.AND UP0, UPT, UR18, 0x1, UPT ;  /* 0x000000011200788c */ /* 0x000fe4000bf05270 */
[----:B------:R-:W-:-:S07]  /*18a0*/  UISETP.NE.AND UP1, UPT, UR19, URZ, UPT ;  /* 0x000000ff1300728c */ /* 0x000fce000bf25270 */
[----:B------:R-:W-:Y:S05]  /*18b0*/  BRA.U !UP0, `(.L_x_19) ;  /* 0x0000000108387547 */ /* 0x000fea000b800000 */
[----:B------:R-:W0:Y:S01]  /*18c0*/  LDC R16, c[0x0][0x3e0] ;  /* 0x0000f800ff107b82 */ /* 0x000e220000000800 */
[----:B------:R-:W-:-:S05]  /*18d0*/  IMAD R20, R0, R2, R17 ;  /* 0x0000000200147224 */ /* 0x000fca00078e0211 */
[----:B------:R-:W-:-:S04]  /*18e0*/  LEA R23, R20, UR30, 0x2 ;  /* 0x0000001e14177c11 */ /* 0x000fc8000f8e10ff */
[----:B------:R-:W-:-:S06]  /*18f0*/  LEA R22, R2, R23, 0x2 ;  /* 0x0000001702167211 */ /* 0x000fcc00078e10ff */
[----:B------:R-:W-:Y:S01]  /*1900*/  LDS R22, [R22] ;  /* 0x0000000016167984 */ /* 0x000fe20000000800 */
[C---:B0-----:R-:W-:Y:S01]  /*1910*/  IMAD R18, R0.reuse, R16, R15 ;  /* 0x0000001000127224 */ /* 0x041fe200078e020f */
[----:B------:R-:W-:-:S04]  /*1920*/  IADD3 R0, PT, PT, R0, 0x2, RZ ;  /* 0x0000000200007810 */ /* 0x000fc80007ffe0ff */
[----:B------:R-:W-:Y:S02]  /*1930*/  LEA R21, R18, UR10, 0x2 ;  /* 0x0000000a12157c11 */ /* 0x000fe4000f8e10ff */
[----:B------:R-:W-:Y:S03]  /*1940*/  LDS R18, [R23] ;  /* 0x0000000017127984 */ /* 0x000fe60000000800 */
[----:B------:R-:W-:Y:S02]  /*1950*/  IMAD R20, R16, 0x4, R21 ;  /* 0x0000000410147824 */ /* 0x000fe400078e0215 */
[----:B------:R-:W0:Y:S04]  /*1960*/  LDS R16, [R21] ;  /* 0x0000000015107984 */ /* 0x000e280000000800 */
[----:B------:R-:W1:Y:S01]  /*1970*/  LDS R25, [R20] ;  /* 0x0000000014197984 */ /* 0x000e620000000800 */
[----:B0-----:R-:W-:-:S04]  /*1980*/  FFMA R16, R16, R18, R19 ;  /* 0x0000001210107223 */ /* 0x001fc80000000013 */
[----:B-1----:R-:W-:-:S07]  /*1990*/  FFMA R19, R25, R22, R16 ;  /* 0x0000001619137223 */ /* 0x002fce0000000010 */
.L_x_19:
[----:B------:R-:W-:Y:S05]  /*19a0*/  BRA.U !UP1, `(.L_x_15) ;  /* 0x0000000109207547 */ /* 0x000fea000b800000 */
[----:B------:R-:W0:Y:S01]  /*19b0*/  LDCU UR6, c[0x0][0x3e0] ;  /* 0x00007c00ff0677ac */ /* 0x000e220008000800 */
[----:B------:R-:W-:-:S05]  /*19c0*/  IMAD R2, R0, R2, R17 ;  /* 0x0000000200027224 */ /* 0x000fca00078e0211 */
[----:B------:R-:W-:-:S06]  /*19d0*/  LEA R2, R2, UR30, 0x2 ;  /* 0x0000001e02027c11 */ /* 0x000fcc000f8e10ff */
[----:B------:R-:W-:Y:S01]  /*19e0*/  LDS R2, [R2] ;  /* 0x0000000002027984 */ /* 0x000fe20000000800 */
[----:B0-----:R-:W-:-:S05]  /*19f0*/  IMAD R0, R0, UR6, R15 ;  /* 0x0000000600007c24 */ /* 0x001fca000f8e020f */
[----:B------:R-:W-:-:S06]  /*1a00*/  LEA R0, R0, UR10, 0x2 ;  /* 0x0000000a00007c11 */ /* 0x000fcc000f8e10ff */
[----:B------:R-:W0:Y:S02]  /*1a10*/  LDS R0, [R0] ;  /* 0x0000000000007984 */ /* 0x000e240000000800 */
[----:B0-----:R-:W-:-:S07]  /*1a20*/  FFMA R19, R0, R2, R19 ;  /* 0x0000000200137223 */ /* 0x001fce0000000013 */
.L_x_15:
[----:B------:R-:W-:Y:S05]  /*1a30*/  BSYNC.RECONVERGENT B0 ;  /* 0x0000000000007941 */ /* 0x000fea0003800200 */
.L_x_14:
[----:B------:R2:W-:Y:S01]  /*1a40*/  STG.E desc[UR14][R6.64], R19 ;  /* 0x0000001306007986 */ /* 0x0005e2000c10190e */
[----:B------:R-:W-:Y:S04]  /*1a50*/  BSSY.RECONVERGENT B0, `(.L_x_20) ;  /* 0x0000073000007945 */ /* 0x000fe80003800200 */
[----:B------:R-:W-:Y:S05]  /*1a60*/  @P3 BRA `(.L_x_21) ;  /* 0x0000000400c43947 */ /* 0x000fea0003800000 */
[----:B------:R-:W3:Y:S01]  /*1a70*/  LDCU UR6, c[0x0][0x3d8] ;  /* 0x00007b00ff0677ac */ /* 0x000ee20008000800 */
[----:B------:R-:W-:Y:S01]  /*1a80*/  HFMA2 R26, -RZ, RZ, 0, 0 ;  /* 0x00000000ff1a7431 */ /* 0x000fe200000001ff */
[----:B---3--:R-:W-:-:S09]  /*1a90*/  UISETP.GE.AND UP0, UPT, UR6, 0x1, UPT ;  /* 0x000000010600788c */ /* 0x008fd2000bf06270 */
[----:B------:R-:W-:Y:S05]  /*1aa0*/  BRA.U !UP0, `(.L_x_22) ;  /* 0x0000000508a47547 */ /* 0x000fea000b800000 */
[----:B------:R-:W3:Y:S01]  /*1ab0*/  LDCU UR11, c[0x0][0x3e0] ;  /* 0x00007c00ff0b77ac */ /* 0x000ee20008000800 */
[----:B------:R-:W-:Y:S01]  /*1ac0*/  MOV R26, RZ ;  /* 0x000000ff001a7202 */ /* 0x000fe20000000f00 */
[----:B------:R-:W-:Y:S01]  /*1ad0*/  UISETP.GE.U32.AND UP0, UPT, UR20, 0x7, UPT ;  /* 0x000000071400788c */ /* 0x000fe2000bf06070 */
[----:B---3--:R-:W3:Y:S01]  /*1ae0*/  I2F.U32.RP R2, UR11 ;  /* 0x0000000b00027d06 */ /* 0x008ee20008209000 */
[----:B------:R-:W-:-:S07]  /*1af0*/  ISETP.NE.U32.AND P5, PT, RZ, UR11, PT ;  /* 0x0000000bff007c0c */ /* 0x000fce000bfa5070 */
[----:B---3--:R-:W0:Y:S02]  /*1b00*/  MUFU.RCP R2, R2 ;  /* 0x0000000200027308 */ /* 0x008e240000001000 */
[----:B0-----:R-:W-:-:S06]  /*1b10*/  IADD3 R16, PT, PT, R2, 0xffffffe, RZ ;  /* 0x0ffffffe02107810 */ /* 0x001fcc0007ffe0ff */
[----:B------:R0:W1:Y:S02]  /*1b20*/  F2I.FTZ.U32.TRUNC.NTZ R17, R16 ;  /* 0x0000001000117305 */ /* 0x000064000021f000 */
[----:B0-----:R-:W-:Y:S01]  /*1b30*/  IMAD.MOV.U32 R16, RZ, RZ, RZ ;  /* 0x000000ffff107224 */ /* 0x001fe200078e00ff */
[----:B-1----:R-:W-:-:S05]  /*1b40*/  IADD3 R15, PT, PT, RZ, -R17, RZ ;  /* 0x80000011ff0f7210 */ /* 0x002fca0007ffe0ff */
[----:B------:R-:W-:-:S04]  /*1b50*/  IMAD R15, R15, UR11, RZ ;  /* 0x0000000b0f0f7c24 */ /* 0x000fc8000f8e02ff */
[----:B------:R-:W-:Y:S01]  /*1b60*/  IMAD.HI.U32 R0, R17, R15, R16 ;  /* 0x0000000f11007227 */ /* 0x000fe200078e0010 */
[----:B------:R-:W-:-:S05]  /*1b70*/  MOV R15, RZ ;  /* 0x000000ff000f7202 */ /* 0x000fca0000000f00 */
[----:B------:R-:W-:-:S05]  /*1b80*/  IMAD.HI.U32 R0, R0, R9, RZ ;  /* 0x0000000900007227 */ /* 0x000fca00078e00ff */
[----:B------:R-:W-:-:S05]  /*1b90*/  IADD3 R18, PT, PT, -R0, RZ, RZ ;  /* 0x000000ff00127210 */ /* 0x000fca0007ffe1ff */
[----:B------:R-:W-:-:S05]  /*1ba0*/  IMAD R18, R18, UR11, R9 ;  /* 0x0000000b12127c24 */ /* 0x000fca000f8e0209 */
[----:B------:R-:W-:-:S13]  /*1bb0*/  ISETP.GE.U32.AND P1, PT, R18, UR11, PT ;  /* 0x0000000b12007c0c */ /* 0x000fda000bf26070 */
[----:B------:R-:W-:Y:S02]  /*1bc0*/  @P1 IADD3 R18, PT, PT, R18, -UR11, RZ ;  /* 0x8000000b12121c10 */ /* 0x000fe4000fffe0ff */
[----:B------:R-:W-:Y:S02]  /*1bd0*/  @P1 IADD3 R0, PT, PT, R0, 0x1, RZ ;  /* 0x0000000100001810 */ /* 0x000fe40007ffe0ff */
[----:B------:R-:W-:-:S13]  /*1be0*/  ISETP.GE.U32.AND P2, PT, R18, UR11, PT ;  /* 0x0000000b12007c0c */ /* 0x000fda000bf46070 */
[----:B------:R-:W-:Y:S02]  /*1bf0*/  @P2 IADD3 R0, PT, PT, R0, 0x1, RZ ;  /* 0x0000000100002810 */ /* 0x000fe40007ffe0ff */
[----:B------:R-:W-:-:S05]  /*1c00*/  @!P5 LOP3.LUT R0, RZ, UR11, RZ, 0x33, !PT ;  /* 0x0000000bff00dc12 */ /* 0x000fca000f8e33ff */
[----:B------:R-:W-:-:S04]  /*1c10*/  IMAD.MOV R2, RZ, RZ, -R0 ;  /* 0x000000ffff027224 */ /* 0x000fc800078e0a00 */
[----:B------:R-:W-:Y:S01]  /*1c20*/  IMAD R2, R2, UR11, R9 ;  /* 0x0000000b02027c24 */ /* 0x000fe2000f8e0209 */
[----:B------:R-:W-:Y:S06]  /*1c30*/  BRA.U !UP0, `(.L_x_23) ;  /* 0x0000000108887547 */ /* 0x000fec000b800000 */
[----:B------:R-:W-:Y:S01]  /*1c40*/  HFMA2 R15, -RZ, RZ, 0, 0 ;  /* 0x00000000ff0f7431 */ /* 0x000fe200000001ff */
[----:B------:R-:W-:-:S07]  /*1c50*/  MOV R26, RZ ;  /* 0x000000ff001a7202 */ /* 0x000fce0000000f00 */
.L_x_24:
[--C-:B------:R-:W-:Y:S02]  /*1c60*/  IMAD R17, R0, UR6, R15.reuse ;  /* 0x0000000600117c24 */ /* 0x100fe4000f8e020f */
[----:B------:R-:W-:Y:S02]  /*1c70*/  IMAD R16, R2, UR6, R15 ;  /* 0x0000000602107c24 */ /* 0x000fe4000f8e020f */
[----:B------:R-:W-:Y:S01]  /*1c80*/  VIADD R15, R15, 0x8 ;  /* 0x000000080f0f7836 */ /* 0x000fe20000000000 */
[----:B------:R-:W-:Y:S02]  /*1c90*/  LEA R17, R17, UR30, 0x2 ;  /* 0x0000001e11117c11 */ /* 0x000fe4000f8e10ff */
[----:B------:R-:W-:Y:S02]  /*1ca0*/  LEA R16, R16, UR27, 0x2 ;  /* 0x0000001b10107c11 */ /* 0x000fe4000f8e10ff */
[----:B------:R-:W-:Y:S01]  /*1cb0*/  ISETP.NE.AND P1, PT, R15, UR28, PT ;  /* 0x0000001c0f007c0c */ /* 0x000fe2000bf25270 */
[----:B--2---:R-:W-:Y:S04]  /*1cc0*/  LDS R19, [R17] ;  /* 0x0000000011137984 */ /* 0x004fe80000000800 */
[----:B------:R-:W0:Y:S04]  /*1cd0*/  LDS R18, [R16] ;  /* 0x0000000010127984 */ /* 0x000e280000000800 */
[----:B------:R-:W-:Y:S04]  /*1ce0*/  LDS R23, [R17+0x4] ;  /* 0x0000040011177984 */ /* 0x000fe80000000800 */
[----:B------:R-:W1:Y:S04]  /*1cf0*/  LDS R22, [R16+0x4] ;  /* 0x0000040010167984 */ /* 0x000e680000000800 */
[----:B------:R-:W-:Y:S04]  /*1d00*/  LDS R21, [R17+0x8] ;  /* 0x0000080011157984 */ /* 0x000fe80000000800 */
[----:B------:R-:W2:Y:S04]  /*1d10*/  LDS R20, [R16+0x8] ;  /* 0x0000080010147984 */ /* 0x000ea80000000800 */
[----:B------:R-:W-:Y:S04]  /*1d20*/  LDS R24, [R17+0x14] ;  /* 0x0000140011187984 */ /* 0x000fe80000000800 */
        /* <DEDUP_REMOVED lines=10> */
[----:B------:R-:W2:Y:S04]  /*1dd0*/  LDS R21, [R16+0x18] ;  /* 0x0000180010157984 */ /* 0x000ea80000000800 */
[----:B------:R-:W3:Y:S01]  /*1de0*/  LDS R26, [R17+0x1c] ;  /* 0x00001c00111a7984 */ /* 0x000ee20000000800 */
[----:B0-----:R-:W-:-:S04]  /*1df0*/  FFMA R19, R18, R19, R29 ;  /* 0x0000001312137223 */ /* 0x001fc8000000001d */
[----:B-1----:R-:W-:-:S04]  /*1e00*/  FFMA R19, R22, R23, R19 ;  /* 0x0000001716137223 */ /* 0x002fc80000000013 */
[----:B------:R-:W-:-:S04]  /*1e10*/  FFMA R19, R24, R25, R19 ;  /* 0x0000001918137223 */ /* 0x000fc80000000013 */
[----:B--2---:R-:W-:-:S04]  /*1e20*/  FFMA R19, R20, R21, R19 ;  /* 0x0000001514137223 */ /* 0x004fc80000000013 */
[----:B---3--:R-:W-:Y:S01]  /*1e30*/  FFMA R26, R26, R27, R19 ;  /* 0x0000001b1a1a7223 */ /* 0x008fe20000000013 */
[----:B------:R-:W-:Y:S06]  /*1e40*/  @P1 BRA `(.L_x_24) ;  /* 0xfffffffc00841947 */ /* 0x000fec000383ffff */
[----:B------:R-:W-:-:S07]  /*1e50*/  MOV R15, UR28 ;  /* 0x0000001c000f7c02 */ /* 0x000fce0008000f00 */
.L_x_23:
[----:B------:R-:W-:-:S09]  /*1e60*/  UISETP.NE.AND UP0, UPT, UR21, URZ, UPT ;  /* 0x000000ff1500728c */ /* 0x000fd2000bf05270 */
[----:B------:R-:W-:Y:S05]  /*1e70*/  BRA.U !UP0, `(.L_x_22) ;  /* 0x0000000108b07547 */ /* 0x000fea000b800000 */
[----:B------:R-:W-:Y:S02]  /*1e80*/  UIADD3 UR11, UPT, UPT, UR21, -0x1, URZ ;  /* 0xffffffff150b7890 */ /* 0x000fe4000fffe0ff */
[----:B------:R-:W-:Y:S02]  /*1e90*/  UISETP.NE.AND UP1, UPT, UR22, URZ, UPT ;  /* 0x000000ff1600728c */ /* 0x000fe4000bf25270 */
[----:B------:R-:W-:-:S09]  /*1ea0*/  UISETP.GE.U32.AND UP0, UPT, UR11, 0x3, UPT ;  /* 0x000000030b00788c */ /* 0x000fd2000bf06070 */
[----:B------:R-:W-:Y:S05]  /*1eb0*/  BRA.U !UP0, `(.L_x_25) ;  /* 0x0000000108447547 */ /* 0x000fea000b800000 */
[--C-:B------:R-:W-:Y:S02]  /*1ec0*/  IMAD R16, R0, UR6, R15.reuse ;  /* 0x0000000600107c24 */ /* 0x100fe4000f8e020f */
[----:B------:R-:W-:Y:S01]  /*1ed0*/  IMAD R17, R2, UR6, R15 ;  /* 0x0000000602117c24 */ /* 0x000fe2000f8e020f */
[----:B------:R-:W-:Y:S02]  /*1ee0*/  IADD3 R15, PT, PT, R15, 0x4, RZ ;  /* 0x000000040f0f7810 */ /* 0x000fe40007ffe0ff */
[----:B------:R-:W-:Y:S02]  /*1ef0*/  LEA R16, R16, UR30, 0x2 ;  /* 0x0000001e10107c11 */ /* 0x000fe4000f8e10ff */
[----:B------:R-:W-:-:S03]  /*1f00*/  LEA R18, R17, UR27, 0x2 ;  /* 0x0000001b11127c11 */ /* 0x000fc6000f8e10ff */
[----:B------:R-:W-:Y:S04]  /*1f10*/  LDS R17, [R16] ;  /* 0x0000000010117984 */ /* 0x000fe80000000800 */
[----:B--2---:R-:W0:Y:S04]  /*1f20*/  LDS R19, [R18] ;  /* 0x0000000012137984 */ /* 0x004e280000000800 */
[----:B------:R-:W-:Y:S04]  /*1f30*/  LDS R20, [R16+0x4] ;  /* 0x0000040010147984 */ /* 0x000fe80000000800 */
[----:B------:R-:W1:Y:S04]  /*1f40*/  LDS R21, [R18+0x4] ;  /* 0x0000040012157984 */ /* 0x000e680000000800 */
[----:B------:R-:W-:Y:S04]  /*1f50*/  LDS R22, [R16+0x8] ;  /* 0x0000080010167984 */ /* 0x000fe80000000800 */
[----:B------:R-:W2:Y:S04]  /*1f60*/  LDS R23, [R18+0x8] ;  /* 0x0000080012177984 */ /* 0x000ea80000000800 */
[----:B------:R-:W-:Y:S04]  /*1f70*/  LDS R24, [R16+0xc] ;  /* 0x00000c0010187984 */ /* 0x000fe80000000800 */
[----:B------:R-:W3:Y:S01]  /*1f80*/  LDS R25, [R18+0xc] ;  /* 0x00000c0012197984 */ /* 0x000ee20000000800 */
[----:B0-----:R-:W-:-:S04]  /*1f90*/  FFMA R17, R17, R19, R26 ;  /* 0x0000001311117223 */ /* 0x001fc8000000001a */
[----:B-1----:R-:W-:-:S04]  /*1fa0*/  FFMA R17, R20, R21, R17 ;  /* 0x0000001514117223 */ /* 0x002fc80000000011 */
[----:B--2---:R-:W-:-:S04]  /*1fb0*/  FFMA R17, R22, R23, R17 ;  /* 0x0000001716117223 */ /* 0x004fc80000000011 */
[----:B---3--:R-:W-:-:S07]  /*1fc0*/  FFMA R26, R24, R25, R17 ;  /* 0x00000019181a7223 */ /* 0x008fce0000000011 */
.L_x_25:
[----:B------:R-:W-:Y:S05]  /*1fd0*/  BRA.U !UP1, `(.L_x_22) ;  /* 0x0000000109587547 */ /* 0x000fea000b800000 */
[----:B------:R-:W-:Y:S02]  /*1fe0*/  UISETP.NE.AND UP0, UPT, UR22, 0x1, UPT ;  /* 0x000000011600788c */ /* 0x000fe4000bf05270 */
[----:B------:R-:W-:-:S07]  /*1ff0*/  UISETP.NE.AND UP1, UPT, UR29, URZ, UPT ;  /* 0x000000ff1d00728c */ /* 0x000fce000bf25270 */
        /* <DEDUP_REMOVED lines=9> */
[----:B------:R-:W1:Y:S01]  /*2090*/  LDS R21, [R18+0x4] ;  /* 0x0000040012157984 */ /* 0x000e620000000800 */
[----:B0-----:R-:W-:-:S04]  /*20a0*/  FFMA R17, R17, R19, R26 ;  /* 0x0000001311117223 */ /* 0x001fc8000000001a */
[----:B-1----:R-:W-:-:S07]  /*20b0*/  FFMA R26, R20, R21, R17 ;  /* 0x00000015141a7223 */ /* 0x002fce0000000011 */
.L_x_26:
[----:B------:R-:W-:Y:S05]  /*20c0*/  BRA.U !UP1, `(.L_x_22) ;  /* 0x00000001091c7547 */ /* 0x000fea000b800000 */
[--C-:B------:R-:W-:Y:S02]  /*20d0*/  IMAD R2, R2, UR6, R15.reuse ;  /* 0x0000000602027c24 */ /* 0x100fe4000f8e020f */
[----:B------:R-:W-:-:S03]  /*20e0*/  IMAD R0, R0, UR6, R15 ;  /* 0x0000000600007c24 */ /* 0x000fc6000f8e020f */
[----:B------:R-:W-:Y:S02]  /*20f0*/  LEA R2, R2, UR27, 0x2 ;  /* 0x0000001b02027c11 */ /* 0x000fe4000f8e10ff */
[----:B------:R-:W-:-:S04]  /*2100*/  LEA R0, R0, UR30, 0x2 ;  /* 0x0000001e00007c11 */ /* 0x000fc8000f8e10ff */
[----:B------:R-:W-:Y:S04]  /*2110*/  LDS R2, [R2] ;  /* 0x0000000002027984 */ /* 0x000fe80000000800 */
[----:B------:R-:W0:Y:S02]  /*2120*/  LDS R15, [R0] ;  /* 0x00000000000f7984 */ /* 0x000e240000000800 */
[----:B0-----:R-:W-:-:S07]  /*2130*/  FFMA R26, R15, R2, R26 ;  /* 0x000000020f1a7223 */ /* 0x001fce000000001a */
.L_x_22:
[----:B------:R-:W-:-:S04]  /*2140*/  ULEA UR6, UR13, UR10, 0x2 ;  /* 0x0000000a0d067291 */ /* 0x000fc8000f8e10ff */
[----:B------:R-:W-:-:S06]  /*2150*/  ULEA UR6, UR13, UR6, 0x2 ;  /* 0x000000060d067291 */ /* 0x000fcc000f8e10ff */
[----:B01----:R-:W-:-:S05]  /*2160*/  LEA R15, R9, UR6, 0x2 ;  /* 0x00000006090f7c11 */ /* 0x003fca000f8e10ff */
[----:B------:R3:W-:Y:S02]  /*2170*/  STS [R15], R26 ;  /* 0x0000001a0f007388 */ /* 0x0007e40000000800 */
.L_x_21:
[----:B------:R-:W-:Y:S05]  /*2180*/  BSYNC.RECONVERGENT B0 ;  /* 0x0000000000007941 */ /* 0x000fea0003800200 */
.L_x_20:
[----:B0-----:R-:W0:Y:S08]  /*2190*/  LDC.64 R16, c[0x0][0x398] ;  /* 0x0000e600ff107b82 */ /* 0x001e300000000a00 */
[----:B------:R-:W-:Y:S01]  /*21a0*/  BAR.SYNC.DEFER_BLOCKING 0x0 ;  /* 0x0000000000007b1d */ /* 0x000fe20000010000 */
[----:B0-----:R-:W-:-:S05]  /*21b0*/  IMAD.WIDE R16, R14, 0x4, R16 ;  /* 0x000000040e107825 */ /* 0x001fca00078e0210 */
[----:B------:R-:W0:Y:S04]  /*21c0*/  LDS R0, [R11] ;  /* 0x000000000b007984 */ /* 0x000e280000000800 */
[----:B------:R-:W0:Y:S01]  /*21d0*/  LDG.E R17, desc[UR14][R16.64] ;  /* 0x0000000e10117981 */ /* 0x000e22000c1e1900 */
[----:B------:R-:W-:Y:S01]  /*21e0*/  ISETP.NE.AND P1, PT, R3, RZ, PT ;  /* 0x000000ff0300720c */ /* 0x000fe20003f25270 */
[----:B------:R-:W-:Y:S01]  /*21f0*/  ULEA UR12, UR13, UR10, 0x2 ;  /* 0x0000000a0d0c7291 */ /* 0x000fe2000f8e10ff */
[----:B------:R-:W-:Y:S03]  /*2200*/  BSSY.RECONVERGENT B0, `(.L_x_27) ;  /* 0x000006e000007945 */ /* 0x000fe60003800200 */
[----:B------:R-:W-:Y:S01]  /*2210*/  ULEA UR31, UR13, UR12, 0x2 ;  /* 0x0000000c0d1f7291 */ /* 0x000fe2000f8e10ff */
[----:B0-----:R-:W-:-:S05]  /*2220*/  FADD R0, R0, R17 ;  /* 0x0000001100007221 */ /* 0x001fca0000000000 */
[----:B------:R0:W-:Y:S01]  /*2230*/  STS [R11], R0 ;  /* 0x000000000b007388 */ /* 0x0001e20000000800 */
[----:B------:R-:W-:Y:S06]  /*2240*/  BAR.SYNC.DEFER_BLOCKING 0x0 ;  /* 0x0000000000007b1d */ /* 0x000fec0000010000 */
[----:B------:R-:W-:Y:S05]  /*2250*/  @P1 BRA `(.L_x_28) ;  /* 0x0000000400a01947 */ /* 0x000fea0003800000 */
[----:B------:R-:W4:Y:S01]  /*2260*/  LDCU UR11, c[0x0][0x3d8] ;  /* 0x00007b00ff0b77ac */ /* 0x000f220008000800 */
[----:B------:R-:W-:Y:S01]  /*2270*/  MOV R21, RZ ;  /* 0x000000ff00157202 */ /* 0x000fe20000000f00 */
[----:B----4-:R-:W-:-:S09]  /*2280*/  UISETP.GE.AND UP0, UPT, UR11, 0x1, UPT ;  /* 0x000000010b00788c */ /* 0x010fd2000bf06270 */
[----:B------:R-:W-:Y:S05]  /*2290*/  BRA.U !UP0, `(.L_x_29) ;  /* 0x0000000508887547 */ /* 0x000fea000b800000 */
[----:B------:R-:W-:Y:S01]  /*22a0*/  UISETP.GE.U32.AND UP0, UPT, UR20, 0xf, UPT ;  /* 0x0000000f1400788c */ /* 0x000fe2000bf06070 */
[----:B-1-3--:R-:W-:Y:S02]  /*22b0*/  HFMA2 R15, -RZ, RZ, 0, 0 ;  /* 0x00000000ff0f7431 */ /* 0x00afe400000001ff */
[----:B------:R-:W-:-:S06]  /*22c0*/  IMAD.MOV.U32 R21, RZ, RZ, RZ ;  /* 0x000000ffff157224 */ /* 0x000fcc00078e00ff */
[----:B------:R-:W-:Y:S05]  /*22d0*/  BRA.U !UP0, `(.L_x_30) ;  /* 0x0000000108a07547 */ /* 0x000fea000b800000 */
[----:B------:R-:W-:Y:S02]  /*22e0*/  MOV R21, RZ ;  /* 0x000000ff00157202 */ /* 0x000fe40000000f00 */
[----:B------:R-:W-:-:S07]  /*22f0*/  MOV R15, RZ ;  /* 0x000000ff000f7202 */ /* 0x000fce0000000f00 */
.L_x_31:
[----:B------:R-:W-:Y:S01]  /*2300*/  IMAD R18, R8, UR11, R15 ;  /* 0x0000000b08127c24 */ /* 0x000fe2000f8e020f */
[----:B------:R-:W-:-:S04]  /*2310*/  IADD3 R15, PT, PT, R15, 0x10, RZ ;  /* 0x000000100f0f7810 */ /* 0x000fc80007ffe0ff */
[----:B------:R-:W-:Y:S02]  /*2320*/  LEA R18, R18, UR30, 0x2 ;  /* 0x0000001e12127c11 */ /* 0x000fe4000f8e10ff */
[----:B------:R-:W-:-:S03]  /*2330*/  ISETP.NE.AND P1, PT, R15, UR9, PT ;  /* 0x000000090f007c0c */ /* 0x000fc6000bf25270 */
[----:B------:R-:W1:Y:S04]  /*2340*/  LDS R24, [R18] ;  /* 0x0000000012187984 */ /* 0x000e680000000800 */
[----:B------:R-:W3:Y:S04]  /*2350*/  LDS R23, [R18+0x4] ;  /* 0x0000040012177984 */ /* 0x000ee80000000800 */
[----:B------:R-:W4:Y:S04]  /*2360*/  LDS R25, [R18+0x8] ;  /* 0x0000080012197984 */ /* 0x000f280000000800 */
[----:B------:R-:W5:Y:S04]  /*2370*/  LDS R22, [R18+0xc] ;  /* 0x00000c0012167984 */ /* 0x000f680000000800 */
[----:B------:R-:W5:Y:S04]  /*2380*/  LDS R20, [R18+0x10] ;  /* 0x0000100012147984 */ /* 0x000f680000000800 */
[----:B--2---:R-:W2:Y:S04]  /*2390*/  LDS R19, [R18+0x14] ;  /* 0x0000140012137984 */ /* 0x004ea80000000800 */
[----:B0-----:R-:W0:Y:S04]  /*23a0*/  LDS R0, [R18+0x18] ;  /* 0x0000180012007984 */ /* 0x001e280000000800 */
[----:B------:R-:W0:Y:S04]  /*23b0*/  LDS R17, [R18+0x1c] ;  /* 0x00001c0012117984 */ /* 0x000e280000000800 */
[----:B------:R-:W0:Y:S04]  /*23c0*/  LDS R16, [R18+0x20] ;  /* 0x0000200012107984 */ /* 0x000e280000000800 */
[----:B------:R-:W0:Y:S01]  /*23d0*/  LDS R2, [R18+0x24] ;  /* 0x0000240012027984 */ /* 0x000e220000000800 */
[----:B-1----:R-:W-:-:S03]  /*23e0*/  FADD R24, R24, R21 ;  /* 0x0000001518187221 */ /* 0x002fc60000000000 */
[----:B------:R-:W1:Y:S01]  /*23f0*/  LDS R21, [R18+0x28] ;  /* 0x0000280012157984 */ /* 0x000e620000000800 */
[----:B---3--:R-:W-:-:S03]  /*2400*/  FADD R24, R24, R23 ;  /* 0x0000001718187221 */ /* 0x008fc60000000000 */
[----:B------:R-:W3:Y:S01]  /*2410*/  LDS R23, [R18+0x2c] ;  /* 0x00002c0012177984 */ /* 0x000ee20000000800 */
[----:B----4-:R-:W-:-:S03]  /*2420*/  FADD R25, R24, R25 ;  /* 0x0000001918197221 */ /* 0x010fc60000000000 */
[----:B------:R-:W4:Y:S01]  /*2430*/  LDS R24, [R18+0x30] ;  /* 0x0000300012187984 */ /* 0x000f220000000800 */
[----:B-----5:R-:W-:-:S03]  /*2440*/  FADD R25, R25, R22 ;  /* 0x0000001619197221 */ /* 0x020fc60000000000 */
[----:B------:R-:W5:Y:S01]  /*2450*/  LDS R22, [R18+0x34] ;  /* 0x0000340012167984 */ /* 0x000f620000000800 */
[----:B------:R-:W-:-:S03]  /*2460*/  FADD R26, R25, R20 ;  /* 0x00000014191a7221 */ /* 0x000fc60000000000 */
[----:B------:R-:W5:Y:S01]  /*2470*/  LDS R20, [R18+0x38] ;  /* 0x0000380012147984 */ /* 0x000f620000000800 */
[----:B--2---:R-:W-:-:S03]  /*2480*/  FADD R25, R26, R19 ;  /* 0x000000131a197221 */ /* 0x004fc60000000000 */
[----:B------:R-:W2:Y:S01]  /*2490*/  LDS R19, [R18+0x3c] ;  /* 0x00003c0012137984 */ /* 0x000ea20000000800 */
[----:B0-----:R-:W-:-:S04]  /*24a0*/  FADD R0, R25, R0 ;  /* 0x0000000019007221 */ /* 0x001fc80000000000 */
[----:B------:R-:W-:-:S04]  /*24b0*/  FADD R17, R0, R17 ;  /* 0x0000001100117221 */ /* 0x000fc80000000000 */
[----:B------:R-:W-:-:S04]  /*24c0*/  FADD R17, R17, R16 ;  /* 0x0000001011117221 */ /* 0x000fc80000000000 */
[----:B------:R-:W-:-:S04]  /*24d0*/  FADD R2, R17, R2 ;  /* 0x0000000211027221 */ /* 0x000fc80000000000 */
[----:B-1----:R-:W-:-:S04]  /*24e0*/  FADD R2, R2, R21 ;  /* 0x0000001502027221 */ /* 0x002fc80000000000 */
[----:B---3--:R-:W-:-:S04]  /*24f0*/  FADD R23, R2, R23 ;  /* 0x0000001702177221 */ /* 0x008fc80000000000 */
[----:B----4-:R-:W-:-:S04]  /*2500*/  FADD R23, R23, R24 ;  /* 0x0000001817177221 */ /* 0x010fc80000000000 */
[----:B-----5:R-:W-:-:S04]  /*2510*/  FADD R23, R23, R22 ;  /* 0x0000001617177221 */ /* 0x020fc80000000000 */
[----:B------:R-:W-:-:S04]  /*2520*/  FADD R20, R23, R20 ;  /* 0x0000001417147221 */ /* 0x000fc80000000000 */
[----:B--2---:R-:W-:Y:S01]  /*2530*/  FADD R21, R20, R19 ;  /* 0x0000001314157221 */ /* 0x004fe20000000000 */
[----:B------:R-:W-:Y:S06]  /*2540*/  @P1 BRA `(.L_x_31) ;  /* 0xfffffffc006c1947 */ /* 0x000fec000383ffff */
[----:B------:R-:W-:-:S07]  /*2550*/  IMAD.U32 R15, RZ, RZ, UR9 ;  /* 0x00000009ff0f7e24 */ /* 0x000fce000f8e00ff */
.L_x_30:
[----:B------:R-:W-:-:S09]  /*2560*/  UISETP.NE.AND UP0, UPT, UR26, URZ, UPT ;  /* 0x000000ff1a00728c */ /* 0x000fd2000bf05270 */
[----:B------:R-:W-:Y:S05]  /*2570*/  BRA.U !UP0, `(.L_x_29) ;  /* 0x0000000108d07547 */ /* 0x000fea000b800000 */
[----:B------:R-:W-:Y:S02]  /*2580*/  UIADD3 UR6, UPT, UPT, UR26, -0x1, URZ ;  /* 0xffffffff1a067890 */ /* 0x000fe4000fffe0ff */
[----:B------:R-:W-:Y:S02]  /*2590*/  UISETP.NE.AND UP1, UPT, UR21, URZ, UPT ;  /* 0x000000ff1500728c */ /* 0x000fe4000bf25270 */
[----:B------:R-:W-:-:S09]  /*25a0*/  UISETP.GE.U32.AND UP0, UPT, UR6, 0x7, UPT ;  /* 0x000000070600788c */ /* 0x000fd2000bf06070 */
[----:B------:R-:W-:Y:S05]  /*25b0*/  BRA.U !UP0, `(.L_x_32) ;  /* 0x00000001084c7547 */ /* 0x000fea000b800000 */
[----:B0-----:R-:W-:Y:S01]  /*25c0*/  IMAD R0, R8, UR11, R15 ;  /* 0x0000000b08007c24 */ /* 0x001fe2000f8e020f */
[----:B------:R-:W-:-:S04]  /*25d0*/  IADD3 R15, PT, PT, R15, 0x8, RZ ;  /* 0x000000080f0f7810 */ /* 0x000fc80007ffe0ff */
[----:B------:R-:W-:-:S05]  /*25e0*/  LEA R0, R0, UR30, 0x2 ;  /* 0x0000001e00007c11 */ /* 0x000fca000f8e10ff */
[----:B------:R-:W0:Y:S04]  /*25f0*/  LDS R2, [R0] ;  /* 0x0000000000027984 */ /* 0x000e280000000800 */
[----:B------:R-:W1:Y:S04]  /*2600*/  LDS R17, [R0+0x4] ;  /* 0x0000040000117984 */ /* 0x000e680000000800 */
[----:B--2---:R-:W2:Y:S04]  /*2610*/  LDS R19, [R0+0x8] ;  /* 0x0000080000137984 */ /* 0x004ea80000000800 */
[----:B------:R-:W3:Y:S04]  /*2620*/  LDS R23, [R0+0xc] ;  /* 0x00000c0000177984 */ /* 0x000ee80000000800 */
[----:B------:R-:W4:Y:S04]  /*2630*/  LDS R25, [R0+0x10] ;  /* 0x0000100000197984 */ /* 0x000f280000000800 */
[----:B------:R-:W5:Y:S04]  /*2640*/  LDS R27, [R0+0x14] ;  /* 0x00001400001b7984 */ /* 0x000f680000000800 */
[----:B------:R-:W5:Y:S04]  /*2650*/  LDS R29, [R0+0x18] ;  /* 0x00001800001d7984 */ /* 0x000f680000000800 */
[----:B------:R-:W5:Y:S01]  /*2660*/  LDS R16, [R0+0x1c] ;  /* 0x00001c0000107984 */ /* 0x000f620000000800 */
[----:B0-----:R-:W-:-:S04]  /*2670*/  FADD R2, R21, R2 ;  /* 0x0000000215027221 */ /* 0x001fc80000000000 */
[----:B-1----:R-:W-:-:S04]  /*2680*/  FADD R2, R2, R17 ;  /* 0x0000001102027221 */ /* 0x002fc80000000000 */
[----:B--2---:R-:W-:-:S04]  /*2690*/  FADD R2, R2, R19 ;  /* 0x0000001302027221 */ /* 0x004fc80000000000 */
[----:B---3--:R-:W-:-:S04]  /*26a0*/  FADD R2, R2, R23 ;  /* 0x0000001702027221 */ /* 0x008fc80000000000 */
[----:B----4-:R-:W-:-:S04]  /*26b0*/  FADD R2, R2, R25 ;  /* 0x0000001902027221 */ /* 0x010fc80000000000 */
[----:B-----5:R-:W-:-:S04]  /*26c0*/  FADD R2, R2, R27 ;  /* 0x0000001b02027221 */ /* 0x020fc80000000000 */
[----:B------:R-:W-:-:S04]  /*26d0*/  FADD R2, R2, R29 ;  /* 0x0000001d02027221 */ /* 0x000fc80000000000 */
[----:B------:R-:W-:-:S07]  /*26e0*/  FADD R21, R2, R16 ;  /* 0x0000001002157221 */ /* 0x000fce0000000000 */
.L_x_32:
        /* <DEDUP_REMOVED lines=11> */
[----:B------:R-:W3:Y:S01]  /*27a0*/  LDS R23, [R0+0xc] ;  /* 0x00000c0000177984 */ /* 0x000ee20000000800 */
[----:B0-----:R-:W-:-:S04]  /*27b0*/  FADD R2, R21, R2 ;  /* 0x0000000215027221 */ /* 0x001fc80000000000 */
[----:B-1----:R-:W-:-:S04]  /*27c0*/  FADD R2, R2, R17 ;  /* 0x0000001102027221 */ /* 0x002fc80000000000 */
[----:B--2---:R-:W-:-:S04]  /*27d0*/  FADD R2, R2, R19 ;  /* 0x0000001302027221 */ /* 0x004fc80000000000 */
[----:B---3--:R-:W-:-:S07]  /*27e0*/  FADD R21, R2, R23 ;  /* 0x0000001702157221 */ /* 0x008fce0000000000 */
.L_x_33:
[----:B------:R-:W-:Y:S05]  /*27f0*/  BRA.U !UP1, `(.L_x_29) ;  /* 0x0000000109307547 */ /* 0x000fea000b800000 */
[----:B------:R-:W-:Y:S01]  /*2800*/  IMAD R15, R8, UR11, R15 ;  /* 0x0000000b080f7c24 */ /* 0x000fe2000f8e020f */
[----:B------:R-:W-:-:S04]  /*2810*/  UISETP.NE.AND UP0, UPT, UR22, 0x1, UPT ;  /* 0x000000011600788c */ /* 0x000fc8000bf05270 */
[----:B------:R-:W-:-:S05]  /*2820*/  LEA R15, R15, UR30, 0x2 ;  /* 0x0000001e0f0f7c11 */ /* 0x000fca000f8e10ff */
[----:B0-----:R-:W0:Y:S02]  /*2830*/  LDS R0, [R15] ;  /* 0x000000000f007984 */ /* 0x001e240000000800 */
[----:B0-----:R-:W-:Y:S01]  /*2840*/  FADD R21, R21, R0 ;  /* 0x0000000015157221 */ /* 0x001fe20000000000 */
[----:B------:R-:W-:Y:S06]  /*2850*/  BRA.U !UP0, `(.L_x_29) ;  /* 0x0000000108187547 */ /* 0x000fec000b800000 */
[----:B------:R-:W-:Y:S01]  /*2860*/  UISETP.NE.AND UP0, UPT, UR22, 0x2, UPT ;  /* 0x000000021600788c */ /* 0x000fe2000bf05270 */
[----:B------:R-:W0:Y:S05]  /*2870*/  LDS R0, [R15+0x4] ;  /* 0x000004000f007984 */ /* 0x000e2a0000000800 */
[----:B------:R-:W-:-:S13]  /*2880*/  PLOP3.LUT P1, PT, PT, PT, UP0, 0x80, 0x8 ;  /* 0x000000000008781c */ /* 0x000fda0003f2f008 */
[----:B------:R-:W1:Y:S01]  /*2890*/  @P1 LDS R2, [R15+0x8] ;  /* 0x000008000f021984 */ /* 0x000e620000000800 */
[----:B0-----:R-:W-:-:S04]  /*28a0*/  FADD R21, R21, R0 ;  /* 0x0000000015157221 */ /* 0x001fc80000000000 */
[----:B-1----:R-:W-:-:S07]  /*28b0*/  @P1 FADD R21, R21, R2 ;  /* 0x0000000215151221 */ /* 0x002fce0000000000 */
.L_x_29:
[----:B0-----:R-:W-:-:S05]  /*28c0*/  LEA R0, R8, UR31, 0x2 ;  /* 0x0000001f08007c11 */ /* 0x001fca000f8e10ff */
[----:B------:R4:W-:Y:S02]  /*28d0*/  STS [R0], R21 ;  /* 0x0000001500007388 */ /* 0x0009e40000000800 */
.L_x_28:
[----:B------:R-:W-:Y:S05]  /*28e0*/  BSYNC.RECONVERGENT B0 ;  /* 0x0000000000007941 */ /* 0x000fea0003800200 */
.L_x_27:
[----:B------:R-:W-:Y:S06]  /*28f0*/  BAR.SYNC.DEFER_BLOCKING 0x0 ;  /* 0x0000000000007b1d */ /* 0x000fec0000010000 */
[----:B------:R-:W-:Y:S04]  /*2900*/  BSSY.RECONVERGENT B0, `(.L_x_34) ;  /* 0x000001e000007945 */ /* 0x000fe80003800200 */
[----:B------:R-:W-:Y:S05]  /*2910*/  @P3 BRA `(.L_x_35) ;  /* 0x0000000000703947 */ /* 0x000fea0003800000 */
[----:B------:R-:W0:Y:S02]  /*2920*/  LDCU UR6, c[0x0][0x3e0] ;  /* 0x00007c00ff0677ac */ /* 0x000e240008000800 */
[----:B0---4-:R-:W0:Y:S01]  /*2930*/  I2F.U32.RP R0, UR6 ;  /* 0x0000000600007d06 */ /* 0x011e220008209000 */
[----:B------:R-:W-:-:S07]  /*2940*/  ISETP.NE.U32.AND P3, PT, RZ, UR6, PT ;  /* 0x00000006ff007c0c */ /* 0x000fce000bf65070 */
[----:B0-----:R-:W0:Y:S02]  /*2950*/  MUFU.RCP R0, R0 ;  /* 0x0000000000007308 */ /* 0x001e240000001000 */
[----:B0-----:R-:W-:Y:S02]  /*2960*/  IADD3 R16, PT, PT, R0, 0xffffffe, RZ ;  /* 0x0ffffffe00107810 */ /* 0x001fe40007ffe0ff */
[----:B------:R-:W-:-:S04]  /*2970*/  LEA R0, R9, UR12, 0x2 ;  /* 0x0000000c09007c11 */ /* 0x000fc8000f8e10ff */
[----:B------:R0:W1:Y:S02]  /*2980*/  F2I.FTZ.U32.TRUNC.NTZ R17, R16 ;  /* 0x0000001000117305 */ /* 0x000064000021f000 */
[----:B------:R-:W-:Y:S01]  /*2990*/  LDS R0, [R0] ;  /* 0x0000000000007984 */ /* 0x000fe20000000800 */
[----:B0-----:R-:W-:Y:S01]  /*29a0*/  IMAD.MOV.U32 R16, RZ, RZ, RZ ;  /* 0x000000ffff107224 */ /* 0x001fe200078e00ff */
[----:B-1-3--:R-:W-:-:S05]  /*29b0*/  IADD3 R15, PT, PT, RZ, -R17, RZ ;  /* 0x80000011ff0f7210 */ /* 0x00afca0007ffe0ff */
[----:B------:R-:W-:-:S04]  /*29c0*/  IMAD R15, R15, UR6, RZ ;  /* 0x000000060f0f7c24 */ /* 0x000fc8000f8e02ff */
[----:B------:R-:W-:Y:S01]  /*29d0*/  IMAD.HI.U32 R2, R17, R15, R16 ;  /* 0x0000000f11027227 */ /* 0x000fe200078e0010 */
[----:B------:R-:W-:-:S05]  /*29e0*/  LEA R16, R9, UR31, 0x2 ;  /* 0x0000001f09107c11 */ /* 0x000fca000f8e10ff */
        /* <DEDUP_REMOVED lines=8> */
[----:B------:R-:W-:-:S04]  /*2a70*/  @!P3 LOP3.LUT R2, RZ, UR6, RZ, 0x33, !PT ;  /* 0x00000006ff02bc12 */ /* 0x000fc8000f8e33ff */
[----:B------:R-:W-:Y:S02]  /*2a80*/  LEA R15, R2, UR31, 0x2 ;  /* 0x0000001f020f7c11 */ /* 0x000fe4000f8e10ff */
[----:B------:R-:W-:Y:S04]  /*2a90*/  LDS R2, [R16] ;  /* 0x0000000010027984 */ /* 0x000fe80000000800 */
[----:B------:R-:W0:Y:S02]  /*2aa0*/  LDS R15, [R15] ;  /* 0x000000000f0f7984 */ /* 0x000e240000000800 */
[----:B0-----:R-:W-:-:S04]  /*2ab0*/  FADD R17, R2, -R15 ;  /* 0x8000000f02117221 */ /* 0x001fc80000000000 */
[----:B------:R-:W-:-:S05]  /*2ac0*/  FMUL R17, R0, R17 ;  /* 0x0000001100117220 */ /* 0x000fca0000400000 */
[----:B------:R0:W-:Y:S02]  /*2ad0*/  STS [R12], R17 ;  /* 0x000000110c007388 */ /* 0x0001e40000000800 */
.L_x_35:
[----:B------:R-:W-:Y:S05]  /*2ae0*/  BSYNC.RECONVERGENT B0 ;  /* 0x0000000000007941 */ /* 0x000fea0003800200 */
.L_x_34:
[----:B------:R-:W-:Y:S01]  /*2af0*/  BAR.SYNC.DEFER_BLOCKING 0x0 ;  /* 0x0000000000007b1d */ /* 0x000fe20000010000 */
[----:B--2---:R-:W-:Y:S01]  /*2b00*/  IMAD.MOV.U32 R19, RZ, RZ, RZ ;  /* 0x000000ffff137224 */ /* 0x004fe200078e00ff */
[----:B----4-:R-:W-:-:S04]  /*2b10*/  MOV R21, RZ ;  /* 0x000000ff00157202 */ /* 0x010fc80000000f00 */
[----:B------:R-:W-:Y:S04]  /*2b20*/  BSSY.RECONVERGENT B0, `(.L_x_36) ;  /* 0x00000fa000007945 */ /* 0x000fe80003800200 */
[----:B------:R-:W-:Y:S05]  /*2b30*/  @P0 BRA `(.L_x_37) ;  /* 0x0000000c00e00947 */ /* 0x000fea0003800000 */
[----:B------:R-:W0:Y:S01]  /*2b40*/  LDC R2, c[0x0][0x3d8] ;  /* 0x0000f600ff027b82 */ /* 0x000e220000000800 */
[----:B------:R-:W-:Y:S01]  /*2b50*/  IABS R18, R9 ;  /* 0x0000000900127213 */ /* 0x000fe20000000000 */
[----:B------:R-:W-:Y:S01]  /*2b60*/  UISETP.GE.U32.AND UP1, UPT, UR16, 0x7, UPT ;  /* 0x000000071000788c */ /* 0x000fe2000bf26070 */
[----:B0-----:R-:W-:-:S04]  /*2b70*/  IABS R0, R2 ;  /* 0x0000000200007213 */ /* 0x001fc80000000000 */
[----:B-1-3--:R-:W0:Y:S08]  /*2b80*/  I2F.RP R15, R0 ;  /* 0x00000000000f7306 */ /* 0x00ae300000209400 */
[----:B0-----:R-:W0:Y:S02]  /*2b90*/  MUFU.RCP R15, R15 ;  /* 0x0000000f000f7308 */ /* 0x001e240000001000 */
[----:B0-----:R-:W-:-:S06]  /*2ba0*/  IADD3 R16, PT, PT, R15, 0xffffffe, RZ ;  /* 0x0ffffffe0f107810 */ /* 0x001fcc0007ffe0ff */
[----:B------:R0:W1:Y:S02]  /*2bb0*/  F2I.FTZ.U32.TRUNC.NTZ R17, R16 ;  /* 0x0000001000117305 */ /* 0x000064000021f000 */
[----:B0-----:R-:W-:Y:S01]  /*2bc0*/  HFMA2 R16, -RZ, RZ, 0, 0 ;  /* 0x00000000ff107431 */ /* 0x001fe200000001ff */
[----:B-1----:R-:W-:-:S05]  /*2bd0*/  IADD3 R19, PT, PT, RZ, -R17, RZ ;  /* 0x80000011ff137210 */ /* 0x002fca0007ffe0ff */
[----:B------:R-:W-:-:S04]  /*2be0*/  IMAD R19, R19, R0, RZ ;  /* 0x0000000013137224 */ /* 0x000fc800078e02ff */
[----:B------:R-:W-:-:S04]  /*2bf0*/  IMAD.HI.U32 R19, R17, R19, R16 ;  /* 0x0000001311137227 */ /* 0x000fc800078e0010 */
[----:B------:R-:W-:-:S04]  /*2c00*/  IMAD.MOV.U32 R17, RZ, RZ, R18 ;  /* 0x000000ffff117224 */ /* 0x000fc800078e0012 */
[----:B------:R-:W-:-:S05]  /*2c10*/  IMAD.HI.U32 R19, R19, R17, RZ ;  /* 0x0000001113137227 */ /* 0x000fca00078e00ff */
[----:B------:R-:W-:-:S05]  /*2c20*/  IADD3 R15, PT, PT, -R19, RZ, RZ ;  /* 0x000000ff130f7210 */ /* 0x000fca0007ffe1ff */
[----:B------:R-:W-:Y:S01]  /*2c30*/  IMAD R15, R0, R15, R17 ;  /* 0x0000000f000f7224 */ /* 0x000fe200078e0211 */
[----:B------:R-:W-:-:S04]  /*2c40*/  MOV R17, RZ ;  /* 0x000000ff00117202 */ /* 0x000fc80000000f00 */
[----:B------:R-:W-:-:S13]  /*2c50*/  ISETP.GT.U32.AND P0, PT, R0, R15, PT ;  /* 0x0000000f0000720c */ /* 0x000fda0003f04070 */
[-C--:B------:R-:W-:Y:S02]  /*2c60*/  @!P0 IADD3 R15, PT, PT, R15, -R0.reuse, RZ ;  /* 0x800000000f0f8210 */ /* 0x080fe40007ffe0ff */
[----:B------:R-:W-:Y:S02]  /*2c70*/  @!P0 IADD3 R19, PT, PT, R19, 0x1, RZ ;  /* 0x0000000113138810 */ /* 0x000fe40007ffe0ff */
[----:B------:R-:W-:Y:S02]  /*2c80*/  ISETP.GE.U32.AND P1, PT, R15, R0, PT ;  /* 0x000000000f00720c */ /* 0x000fe40003f26070 */
[----:B------:R-:W-:Y:S02]  /*2c90*/  LOP3.LUT R0, R9, R2, RZ, 0x3c, !PT ;  /* 0x0000000209007212 */ /* 0x000fe400078e3cff */
[----:B------:R-:W-:Y:S02]  /*2ca0*/  ISETP.NE.AND P0, PT, R2, RZ, PT ;  /* 0x000000ff0200720c */ /* 0x000fe40003f05270 */
[----:B------:R-:W-:-:S07]  /*2cb0*/  ISETP.GE.AND P2, PT, R0, RZ, PT ;  /* 0x000000ff0000720c */ /* 0x000fce0003f46270 */
[----:B------:R-:W-:-:S05]  /*2cc0*/  @P1 IADD3 R19, PT, PT, R19, 0x1, RZ ;  /* 0x0000000113131810 */ /* 0x000fca0007ffe0ff */
[----:B------:R-:W-:Y:S02]  /*2cd0*/  IMAD.MOV.U32 R0, RZ, RZ, R19 ;  /* 0x000000ffff007224 */ /* 0x000fe400078e0013 */
[----:B------:R-:W-:-:S03]  /*2ce0*/  HFMA2 R19, -RZ, RZ, 0, 0 ;  /* 0x00000000ff137431 */ /* 0x000fc600000001ff */
[----:B------:R-:W-:Y:S02]  /*2cf0*/  @!P2 IADD3 R0, PT, PT, -R0, RZ, RZ ;  /* 0x000000ff0000a210 */ /* 0x000fe40007ffe1ff */
[----:B------:R-:W-:-:S04]  /*2d00*/  @!P0 LOP3.LUT R0, RZ, R2, RZ, 0x33, !PT ;  /* 0x00000002ff008212 */ /* 0x000fc800078e33ff */
[----:B------:R-:W-:-:S05]  /*2d10*/  IADD3 R15, PT, PT, -R0, RZ, RZ ;  /* 0x000000ff000f7210 */ /* 0x000fca0007ffe1ff */
[----:B------:R-:W-:Y:S01]  /*2d20*/  IMAD R15, R2, R15, R9 ;  /* 0x0000000f020f7224 */ /* 0x000fe200078e0209 */
[----:B------:R-:W-:Y:S06]  /*2d30*/  BRA.U !UP1, `(.L_x_38) ;  /* 0x0000000109a87547 */ /* 0x000fec000b800000 */
[----:B------:R-:W0:Y:S01]  /*2d40*/  LDC R19, c[0x0][0x3e0] ;  /* 0x0000f800ff137b82 */ /* 0x000e220000000800 */
[----:B------:R-:W-:Y:S01]  /*2d50*/  IMAD.MOV.U32 R17, RZ, RZ, RZ ;  /* 0x000000ffff117224 */ /* 0x000fe200078e00ff */
[----:B------:R-:W-:-:S06]  /*2d60*/  UMOV UR6, URZ ;  /* 0x000000ff00067c82 */ /* 0x000fcc0008000000 */
.L_x_39:
[----:B0-----:R-:W-:Y:S02]  /*2d70*/  IMAD R16, R0, R19, UR6 ;  /* 0x0000000600107e24 */ /* 0x001fe4000f8e0213 */
[----:B------:R-:W-:Y:S01]  /*2d80*/  IMAD R18, R2, UR6, R15 ;  /* 0x0000000602127c24 */ /* 0x000fe2000f8e020f */
[----:B------:R-:W-:Y:S02]  /*2d90*/  UIADD3 UR6, UPT, UPT, UR6, 0x8, URZ ;  /* 0x0000000806067890 */ /* 0x000fe4000fffe0ff */
[----:B------:R-:W-:Y:S02]  /*2da0*/  LEA R16, R16, UR10, 0x2 ;  /* 0x0000000a10107c11 */ /* 0x000fe4000f8e10ff */
[----:B------:R-:W-:Y:S01]  /*2db0*/  LEA R23, R18, UR24, 0x2 ;  /* 0x0000001812177c11 */ /* 0x000fe2000f8e10ff */
[----:B------:R-:W-:Y:S02]  /*2dc0*/  UISETP.NE.AND UP0, UPT, UR6, UR7, UPT ;  /* 0x000000070600728c */ /* 0x000fe4000bf05270 */
[----:B------:R-:W-:Y:S01]  /*2dd0*/  LDS R22, [R16] ;  /* 0x0000000010167984 */ /* 0x000fe20000000800 */
[----:B------:R-:W-:-:S03]  /*2de0*/  LEA R27, R2, R23, 0x2 ;  /* 0x00000017021b7211 */ /* 0x000fc600078e10ff */
[----:B------:R-:W0:Y:S01]  /*2df0*/  LDS R24, [R23] ;  /* 0x0000000017187984 */ /* 0x000e220000000800 */
[----:B------:R-:W-:-:S03]  /*2e00*/  LEA R29, R2, R27, 0x2 ;  /* 0x0000001b021d7211 */ /* 0x000fc600078e10ff */
[----:B------:R-:W-:Y:S01]  /*2e10*/  LDS R20, [R16+0x4] ;  /* 0x0000040010147984 */ /* 0x000fe20000000800 */
[----:B------:R-:W-:-:S03]  /*2e20*/  LEA R26, R2, R29, 0x2 ;  /* 0x0000001d021a7211 */ /* 0x000fc600078e10ff */
[----:B------:R-:W1:Y:S04]  /*2e30*/  LDS R27, [R27] ;  /* 0x000000001b1b7984 */ /* 0x000e680000000800 */
[----:B------:R2:W-:Y:S04]  /*2e40*/  LDS R18, [R29] ;  /* 0x000000001d127984 */ /* 0x0005e80000000800 */
[----:B------:R-:W3:Y:S01]  /*2e50*/  LDS R21, [R16+0x8] ;  /* 0x0000080010157984 */ /* 0x000ee20000000800 */
[----:B0-----:R-:W-:Y:S01]  /*2e60*/  FFMA R25, R22, R24, R17 ;  /* 0x0000001816197223 */ /* 0x001fe20000000011 */
[----:B------:R-:W-:-:S02]  /*2e70*/  LEA R24, R2, R26, 0x2 ;  /* 0x0000001a02187211 */ /* 0x000fc400078e10ff */
[----:B------:R-:W-:Y:S04]  /*2e80*/  LDS R17, [R16+0xc] ;  /* 0x00000c0010117984 */ /* 0x000fe80000000800 */
[----:B------:R0:W4:Y:S01]  /*2e90*/  LDS R22, [R26] ;  /* 0x000000001a167984 */ /* 0x0001220000000800 */
[----:B------:R-:W-:Y:S02]  /*2ea0*/  IMAD R23, R2, 0x4, R24 ;  /* 0x0000000402177824 */ /* 0x000fe400078e0218 */
[----:B-1----:R-:W-:Y:S02]  /*2eb0*/  FFMA R20, R20, R27, R25 ;  /* 0x0000001b14147223 */ /* 0x002fe40000000019 */
[----:B------:R-:W-:Y:S01]  /*2ec0*/  LDS R27, [R16+0x18] ;  /* 0x00001800101b7984 */ /* 0x000fe20000000800 */
[----:B--2---:R-:W-:-:S03]  /*2ed0*/  LEA R29, R2, R23, 0x2 ;  /* 0x00000017021d7211 */ /* 0x004fc600078e10ff */
[----:B------:R-:W-:Y:S01]  /*2ee0*/  LDS R23, [R23] ;  /* 0x0000000017177984 */ /* 0x000fe20000000800 */
[----:B---3--:R-:W-:Y:S01]  /*2ef0*/  FFMA R20, R21, R18, R20 ;  /* 0x0000001215147223 */ /* 0x008fe20000000014 */
[----:B0-----:R-:W-:Y:S02]  /*2f00*/  LEA R26, R2, R29, 0x2 ;  /* 0x0000001d021a7211 */ /* 0x001fe400078e10ff */
[----:B------:R-:W-:Y:S04]  /*2f10*/  LDS R18, [R16+0x10] ;  /* 0x0000100010127984 */ /* 0x000fe80000000800 */
[----:B------:R-:W0:Y:S04]  /*2f20*/  LDS R21, [R24] ;  /* 0x0000000018157984 */ /* 0x000e280000000800 */
[----:B------:R-:W-:Y:S01]  /*2f30*/  LDS R26, [R26] ;  /* 0x000000001a1a7984 */ /* 0x000fe20000000800 */
[----:B----4-:R-:W-:-:S03]  /*2f40*/  FFMA R25, R17, R22, R20 ;  /* 0x0000001611197223 */ /* 0x010fc60000000014 */
[----:B------:R-:W1:Y:S04]  /*2f50*/  LDS R20, [R16+0x14] ;  /* 0x0000140010147984 */ /* 0x000e680000000800 */
[----:B------:R-:W2:Y:S04]  /*2f60*/  LDS R17, [R29] ;  /* 0x000000001d117984 */ /* 0x000ea80000000800 */
[----:B------:R-:W3:Y:S01]  /*2f70*/  LDS R22, [R16+0x1c] ;  /* 0x00001c0010167984 */ /* 0x000ee20000000800 */
[----:B0-----:R-:W-:-:S04]  /*2f80*/  FFMA R21, R18, R21, R25 ;  /* 0x0000001512157223 */ /* 0x001fc80000000019 */
[----:B-1----:R-:W-:-:S04]  /*2f90*/  FFMA R20, R20, R23, R21 ;  /* 0x0000001714147223 */ /* 0x002fc80000000015 */
[----:B--2---:R-:W-:-:S04]  /*2fa0*/  FFMA R17, R27, R17, R20 ;  /* 0x000000111b117223 */ /* 0x004fc80000000014 */
[----:B---3--:R-:W-:Y:S01]  /*2fb0*/  FFMA R17, R22, R26, R17 ;  /* 0x0000001a16117223 */ /* 0x008fe20000000011 */
[----:B------:R-:W-:Y:S06]  /*2fc0*/  BRA.U UP0, `(.L_x_39) ;  /* 0xfffffffd00687547 */ /* 0x000fec000b83ffff */
[----:B------:R-:W-:-:S07]  /*2fd0*/  MOV R19, UR7 ;  /* 0x0000000700137c02 */ /* 0x000fce0008000f00 */
.L_x_38:
[----:B------:R-:W-:-:S09]  /*2fe0*/  UISETP.NE.AND UP0, UPT, UR17, URZ, UPT ;  /* 0x000000ff1100728c */ /* 0x000fd2000bf05270 */
[----:B------:R-:W-:Y:S05]  /*2ff0*/  BRA.U !UP0, `(.L_x_40) ;  /* 0x0000000108c87547 */ /* 0x000fea000b800000 */
[----:B------:R-:W-:Y:S02]  /*3000*/  UISETP.GE.U32.AND UP2, UPT, UR25, 0x3, UPT ;  /* 0x000000031900788c */ /* 0x000fe4000bf46070 */
[----:B------:R-:W-:-:S07]  /*3010*/  UISETP.NE.AND UP3, UPT, UR18, URZ, UPT ;  /* 0x000000ff1200728c */ /* 0x000fce000bf65270 */
[----:B------:R-:W-:Y:S05]  /*3020*/  BRA.U !UP2, `(.L_x_41) ;  /* 0x000000010a547547 */ /* 0x000fea000b800000 */
[----:B------:R-:W0:Y:S01]  /*3030*/  LDCU UR6, c[0x0][0x3e0] ;  /* 0x00007c00ff0677ac */ /* 0x000e220008000800 */
[----:B------:R-:W-:-:S05]  /*3040*/  IMAD R18, R19, R2, R15 ;  /* 0x0000000213127224 */ /* 0x000fca00078e020f */
[----:B------:R-:W-:-:S04]  /*3050*/  LEA R21, R18, UR24, 0x2 ;  /* 0x0000001812157c11 */ /* 0x000fc8000f8e10ff */
[C---:B------:R-:W-:Y:S02]  /*3060*/  LEA R25, R2.reuse, R21, 0x2 ;  /* 0x0000001502197211 */ /* 0x040fe400078e10ff */
[----:B------:R-:W-:Y:S03]  /*3070*/  LDS R21, [R21] ;  /* 0x0000000015157984 */ /* 0x000fe60000000800 */
[----:B------:R-:W-:Y:S02]  /*3080*/  IMAD R27, R2, 0x4, R25 ;  /* 0x00000004021b7824 */ /* 0x000fe400078e0219 */
[----:B------:R-:W-:Y:S01]  /*3090*/  LDS R25, [R25] ;  /* 0x0000000019197984 */ /* 0x000fe20000000800 */
[----:B0-----:R-:W-:Y:S01]  /*30a0*/  IMAD R16, R0, UR6, R19 ;  /* 0x0000000600107c24 */ /* 0x001fe2000f8e0213 */
[----:B------:R-:W-:Y:S02]  /*30b0*/  IADD3 R19, PT, PT, R19, 0x4, RZ ;  /* 0x0000000413137810 */ /* 0x000fe40007ffe0ff */
[----:B------:R-:W-:-:S02]  /*30c0*/  LEA R24, R2, R27, 0x2 ;  /* 0x0000001b02187211 */ /* 0x000fc400078e10ff */
[----:B------:R-:W-:Y:S02]  /*30d0*/  LEA R18, R16, UR10, 0x2 ;  /* 0x0000000a10127c11 */ /* 0x000fe4000f8e10ff */
[----:B------:R-:W-:Y:S04]  /*30e0*/  LDS R16, [R27] ;  /* 0x000000001b107984 */ /* 0x000fe80000000800 */
[----:B------:R-:W0:Y:S04]  /*30f0*/  LDS R20, [R18] ;  /* 0x0000000012147984 */ /* 0x000e280000000800 */
[----:B------:R-:W1:Y:S04]  /*3100*/  LDS R23, [R18+0x4] ;  /* 0x0000040012177984 */ /* 0x000e680000000800 */
[----:B------:R-:W2:Y:S04]  /*3110*/  LDS R22, [R18+0x8] ;  /* 0x0000080012167984 */ /* 0x000ea80000000800 */
[----:B------:R-:W-:Y:S04]  /*3120*/  LDS R29, [R18+0xc] ;  /* 0x00000c00121d7984 */ /* 0x000fe80000000800 */
[----:B------:R-:W3:Y:S01]  /*3130*/  LDS R24, [R24] ;  /* 0x0000000018187984 */ /* 0x000ee20000000800 */
[----:B0-----:R-:W-:-:S04]  /*3140*/  FFMA R20, R20, R21, R17 ;  /* 0x0000001514147223 */ /* 0x001fc80000000011 */
[----:B-1----:R-:W-:-:S04]  /*3150*/  FFMA R23, R23, R25, R20 ;  /* 0x0000001917177223 */ /* 0x002fc80000000014 */
[----:B--2---:R-:W-:-:S04]  /*3160*/  FFMA R16, R22, R16, R23 ;  /* 0x0000001016107223 */ /* 0x004fc80000000017 */
[----:B---3--:R-:W-:-:S07]  /*3170*/  FFMA R17, R29, R24, R16 ;  /* 0x000000181d117223 */ /* 0x008fce0000000010 */
.L_x_41:
[----:B------:R-:W-:Y:S05]  /*3180*/  BRA.U !UP3, `(.L_x_40) ;  /* 0x000000010b647547 */ /* 0x000fea000b800000 */
[----:B------:R-:W-:Y:S02]  /*3190*/  UISETP.NE.AND UP2, UPT, UR18, 0x1, UPT ;  /* 0x000000011200788c */ /* 0x000fe4000bf45270 */
[----:B------:R-:W-:-:S07]  /*31a0*/  UISETP.NE.AND UP3, UPT, UR19, URZ, UPT ;  /* 0x000000ff1300728c */ /* 0x000fce000bf65270 */
[----:B------:R-:W-:Y:S05]  /*31b0*/  BRA.U !UP2, `(.L_x_42) ;  /* 0x000000010a347547 */ /* 0x000fea000b800000 */
[----:B------:R-:W0:Y:S01]  /*31c0*/  LDCU UR6, c[0x0][0x3e0] ;  /* 0x00007c00ff0677ac */ /* 0x000e220008000800 */
[----:B------:R-:W-:-:S05]  /*31d0*/  IMAD R18, R19, R2, R15 ;  /* 0x0000000213127224 */ /* 0x000fca00078e020f */
[----:B------:R-:W-:-:S04]  /*31e0*/  LEA R21, R18, UR24, 0x2 ;  /* 0x0000001812157c11 */ /* 0x000fc8000f8e10ff */
[----:B------:R-:W-:Y:S01]  /*31f0*/  LEA R23, R2, R21, 0x2 ;  /* 0x0000001502177211 */ /* 0x000fe200078e10ff */
[----:B------:R-:W-:Y:S05]  /*3200*/  LDS R20, [R21] ;  /* 0x0000000015147984 */ /* 0x000fea0000000800 */
[----:B------:R-:W-:Y:S01]  /*3210*/  LDS R23, [R23] ;  /* 0x0000000017177984 */ /* 0x000fe20000000800 */
[----:B0-----:R-:W-:Y:S01]  /*3220*/  IMAD R16, R0, UR6, R19 ;  /* 0x0000000600107c24 */ /* 0x001fe2000f8e0213 */
[----:B------:R-:W-:-:S04]  /*3230*/  IADD3 R19, PT, PT, R19, 0x2, RZ ;  /* 0x0000000213137810 */ /* 0x000fc80007ffe0ff */
[----:B------:R-:W-:-:S05]  /*3240*/  LEA R16, R16, UR10, 0x2 ;  /* 0x0000000a10107c11 */ /* 0x000fca000f8e10ff */
[----:B------:R-:W0:Y:S04]  /*3250*/  LDS R18, [R16] ;  /* 0x0000000010127984 */ /* 0x000e280000000800 */
[----:B------:R-:W1:Y:S01]  /*3260*/  LDS R22, [R16+0x4] ;  /* 0x0000040010167984 */ /* 0x000e620000000800 */
[----:B0-----:R-:W-:-:S04]  /*3270*/  FFMA R17, R18, R20, R17 ;  /* 0x0000001412117223 */ /* 0x001fc80000000011 */
[----:B-1----:R-:W-:-:S07]  /*3280*/  FFMA R17, R22, R23, R17 ;  /* 0x0000001716117223 */ /* 0x002fce0000000011 */
.L_x_42:
[----:B------:R-:W-:Y:S05]  /*3290*/  BRA.U !UP3, `(.L_x_40) ;  /* 0x000000010b207547 */ /* 0x000fea000b800000 */
[----:B------:R-:W0:Y:S01]  /*32a0*/  LDCU UR6, c[0x0][0x3e0] ;  /* 0x00007c00ff0677ac */ /* 0x000e220008000800 */
[----:B------:R-:W-:-:S05]  /*32b0*/  IMAD R16, R19, R2, R15 ;  /* 0x0000000213107224 */ /* 0x000fca00078e020f */
[----:B------:R-:W-:-:S06]  /*32c0*/  LEA R18, R16, UR24, 0x2 ;  /* 0x0000001810127c11 */ /* 0x000fcc000f8e10ff */
[----:B------:R-:W-:Y:S01]  /*32d0*/  LDS R18, [R18] ;  /* 0x0000000012127984 */ /* 0x000fe20000000800 */
[----:B0-----:R-:W-:-:S05]  /*32e0*/  IMAD R19, R0, UR6, R19 ;  /* 0x0000000600137c24 */ /* 0x001fca000f8e0213 */
[----:B------:R-:W-:-:S05]  /*32f0*/  LEA R19, R19, UR10, 0x2 ;  /* 0x0000000a13137c11 */ /* 0x000fca000f8e10ff */
[----:B------:R-:W0:Y:S02]  /*3300*/  LDS R16, [R19] ;  /* 0x0000000013107984 */ /* 0x000e240000000800 */
[----:B0-----:R-:W-:-:S07]  /*3310*/  FFMA R17, R16, R18, R17 ;  /* 0x0000001210117223 */ /* 0x001fce0000000011 */
.L_x_40:
[----:B------:R-:W-:Y:S01]  /*3320*/  IMAD.MOV.U32 R21, RZ, RZ, RZ ;  /* 0x000000ffff157224 */ /* 0x000fe200078e00ff */
[----:B------:R-:W-:Y:S01]  /*3330*/  UMOV UR6, URZ ;  /* 0x000000ff00067c82 */ /* 0x000fe20008000000 */
[----:B------:R-:W-:Y:S05]  /*3340*/  BRA.U !UP1, `(.L_x_43) ;  /* 0x0000000109d07547 */ /* 0x000fea000b800000 */
[----:B------:R-:W0:Y:S01]  /*3350*/  S2UR UR11, SR_CgaCtaId ;  /* 0x00000000000b79c3 */ /* 0x000e220000008800 */
[----:B------:R-:W-:Y:S01]  /*3360*/  HFMA2 R21, -RZ, RZ, 0, 0 ;  /* 0x00000000ff157431 */ /* 0x000fe200000001ff */
[----:B------:R-:W-:-:S06]  /*3370*/  UMOV UR6, 0x400 ;  /* 0x0000040000067882 */ /* 0x000fcc0000000000 */
[----:B------:R-:W1:Y:S01]  /*3380*/  LDC R19, c[0x0][0x3e0] ;  /* 0x0000f800ff137b82 */ /* 0x000e620000000800 */
[----:B0-----:R-:W-:-:S03]  /*3390*/  ULEA UR11, UR11, UR6, 0x18 ;  /* 0x000000060b0b7291 */ /* 0x001fc6000f8ec0ff */
[----:B------:R-:W-:-:S09]  /*33a0*/  UMOV UR6, URZ ;  /* 0x000000ff00067c82 */ /* 0x000fd20008000000 */
.L_x_44:
[C---:B-1----:R-:W-:Y:S02]  /*33b0*/  IMAD R16, R19.reuse, UR6, R0 ;  /* 0x0000000613107c24 */ /* 0x042fe4000f8e0200 */
[----:B------:R-:W-:Y:S01]  /*33c0*/  IMAD R18, R2, UR6, R15 ;  /* 0x0000000602127c24 */ /* 0x000fe2000f8e020f */
[----:B------:R-:W-:Y:S02]  /*33d0*/  UIADD3 UR6, UPT, UPT, UR6, 0x8, URZ ;  /* 0x0000000806067890 */ /* 0x000fe4000fffe0ff */
[----:B------:R-:W-:Y:S02]  /*33e0*/  LEA R16, R16, UR10, 0x2 ;  /* 0x0000000a10107c11 */ /* 0x000fe4000f8e10ff */
[----:B------:R-:W-:Y:S01]  /*33f0*/  LEA R25, R18, UR11, 0x2 ;  /* 0x0000000b12197c11 */ /* 0x000fe2000f8e10ff */
[----:B------:R-:W-:Y:S01]  /*3400*/  UISETP.NE.AND UP1, UPT, UR6, UR7, UPT ;  /* 0x000000070600728c */ /* 0x000fe2000bf25270 */
[----:B------:R-:W-:Y:S01]  /*3410*/  LEA R22, R19, R16, 0x2 ;  /* 0x0000001013167211 */ /* 0x000fe200078e10ff */
[----:B------:R-:W-:Y:S01]  /*3420*/  LDS R18, [R16] ;  /* 0x0000000010127984 */ /* 0x000fe20000000800 */
[----:B------:R-:W-:-:S02]  /*3430*/  LEA R27, R2, R25, 0x2 ;  /* 0x00000019021b7211 */ /* 0x000fc400078e10ff */
[C---:B------:R-:W-:Y:S01]  /*3440*/  LEA R24, R19.reuse, R22, 0x2 ;  /* 0x0000001613187211 */ /* 0x040fe200078e10ff */
[----:B------:R-:W0:Y:S02]  /*3450*/  LDS R20, [R25] ;  /* 0x0000000019147984 */ /* 0x000e240000000800 */
[C---:B------:R-:W-:Y:S02]  /*3460*/  IMAD R29, R2.reuse, 0x4, R27 ;  /* 0x00000004021d7824 */ /* 0x040fe400078e021b */
[----:B------:R-:W-:Y:S03]  /*3470*/  LDS R22, [R22] ;  /* 0x0000000016167984 */ /* 0x000fe60000000800 */
[----:B------:R-:W-:Y:S01]  /*3480*/  LEA R23, R2, R29, 0x2 ;  /* 0x0000001d02177211 */ /* 0x000fe200078e10ff */
[----:B------:R-:W1:Y:S04]  /*3490*/  LDS R27, [R27] ;  /* 0x000000001b1b7984 */ /* 0x000e680000000800 */
[----:B------:R-:W-:Y:S04]  /*34a0*/  LDS R29, [R29] ;  /* 0x000000001d1d7984 */ /* 0x000fe80000000800 */
[----:B------:R-:W-:Y:S01]  /*34b0*/  LDS R25, [R23] ;  /* 0x0000000017197984 */ /* 0x000fe20000000800 */
[----:B0-----:R-:W-:Y:S01]  /*34c0*/  FFMA R21, R18, R20, R21 ;  /* 0x0000001412157223 */ /* 0x001fe20000000015 */
[----:B------:R-:W-:-:S02]  /*34d0*/  LEA R20, R19, R24, 0x2 ;  /* 0x0000001813147211 */ /* 0x000fc400078e10ff */
[----:B------:R0:W2:Y:S02]  /*34e0*/  LDS R18, [R24] ;  /* 0x0000000018127984 */ /* 0x0000a40000000800 */
[C---:B------:R-:W-:Y:S02]  /*34f0*/  LEA R26, R19.reuse, R20, 0x2 ;  /* 0x00000014131a7211 */ /* 0x040fe400078e10ff */
[----:B------:R-:W3:Y:S01]  /*3500*/  LDS R16, [R20] ;  /* 0x0000000014107984 */ /* 0x000ee20000000800 */
[----:B-1----:R-:W-:Y:S01]  /*3510*/  FFMA R21, R22, R27, R21 ;  /* 0x0000001b16157223 */ /* 0x002fe20000000015 */
[----:B------:R-:W-:Y:S01]  /*3520*/  LEA R22, R2, R23, 0x2 ;  /* 0x0000001702167211 */ /* 0x000fe200078e10ff */
[----:B------:R-:W-:-:S05]  /*3530*/  IMAD R28, R19, 0x4, R26 ;  /* 0x00000004131c7824 */ /* 0x000fca00078e021a */
[C---:B------:R-:W-:Y:S01]  /*3540*/  LEA R27, R19.reuse, R28, 0x2 ;  /* 0x0000001c131b7211 */ /* 0x040fe200078e10ff */
[----:B------:R-:W-:Y:S03]  /*3550*/  LDS R20, [R28] ;  /* 0x000000001c147984 */ /* 0x000fe60000000800 */
[----:B0-----:R-:W-:-:S06]  /*3560*/  LEA R24, R19, R27, 0x2 ;  /* 0x0000001b13187211 */ /* 0x001fcc00078e10ff */
[----:B------:R-:W-:Y:S01]  /*3570*/  LDS R24, [R24] ;  /* 0x0000000018187984 */ /* 0x000fe20000000800 */
[----:B--2---:R-:W-:-:S03]  /*3580*/  FFMA R21, R18, R29, R21 ;  /* 0x0000001d12157223 */ /* 0x004fc60000000015 */
[----:B------:R-:W-:Y:S01]  /*3590*/  LDS R18, [R27] ;  /* 0x000000001b127984 */ /* 0x000fe20000000800 */
[----:B---3--:R-:W-:Y:S01]  /*35a0*/  FFMA R16, R16, R25, R21 ;  /* 0x0000001910107223 */ /* 0x008fe20000000015 */
[C---:B------:R-:W-:Y:S02]  /*35b0*/  LEA R25, R2.reuse, R22, 0x2 ;  /* 0x0000001602197211 */ /* 0x040fe400078e10ff */
[----:B------:R-:W-:Y:S02]  /*35c0*/  LDS R21, [R26] ;  /* 0x000000001a157984 */ /* 0x000fe40000000800 */
[C---:B------:R-:W-:Y:S02]  /*35d0*/  LEA R29, R2.reuse, R25, 0x2 ;  /* 0x00000019021d7211 */ /* 0x040fe400078e10ff */
[----:B------:R-:W0:Y:S04]  /*35e0*/  LDS R22, [R22] ;  /* 0x0000000016167984 */ /* 0x000e280000000800 */
[----:B------:R-:W1:Y:S04]  /*35f0*/  LDS R25, [R25] ;  /* 0x0000000019197984 */ /* 0x000e680000000800 */
[----:B------:R2:W3:Y:S02]  /*3600*/  LDS R23, [R29] ;  /* 0x000000001d177984 */ /* 0x0004e40000000800 */
[----:B--2---:R-:W-:-:S05]  /*3610*/  IMAD R29, R2, 0x4, R29 ;  /* 0x00000004021d7824 */ /* 0x004fca00078e021d */
[----:B------:R-:W2:Y:S01]  /*3620*/  LDS R26, [R29] ;  /* 0x000000001d1a7984 */ /* 0x000ea20000000800 */
[----:B0-----:R-:W-:-:S04]  /*3630*/  FFMA R21, R21, R22, R16 ;  /* 0x0000001615157223 */ /* 0x001fc80000000010 */
[----:B-1----:R-:W-:-:S04]  /*3640*/  FFMA R21, R20, R25, R21 ;  /* 0x0000001914157223 */ /* 0x002fc80000000015 */
[----:B---3--:R-:W-:-:S04]  /*3650*/  FFMA R21, R18, R23, R21 ;  /* 0x0000001712157223 */ /* 0x008fc80000000015 */
[----:B--2---:R-:W-:Y:S01]  /*3660*/  FFMA R21, R24, R26, R21 ;  /* 0x0000001a18157223 */ /* 0x004fe20000000015 */
[----:B------:R-:W-:Y:S06]  /*3670*/  BRA.U UP1, `(.L_x_44) ;  /* 0xfffffffd014c7547 */ /* 0x000fec000b83ffff */
[----:B------:R-:W-:-:S05]  /*3680*/  UMOV UR6, UR7 ;  /* 0x0000000700067c82 */ /* 0x000fca0008000000 */
.L_x_43:
[----:B------:R-:W-:Y:S05]  /*3690*/  BRA.U !UP0, `(.L_x_45) ;  /* 0x0000000508007547 */ /* 0x000fea000b800000 */
[----:B------:R-:W-:Y:S02]  /*36a0*/  UISETP.GE.U32.AND UP0, UPT, UR25, 0x3, UPT ;  /* 0x000000031900788c */ /* 0x000fe4000bf06070 */
[----:B------:R-:W-:-:S07]  /*36b0*/  UISETP.NE.AND UP1, UPT, UR18, URZ, UPT ;  /* 0x000000ff1200728c */ /* 0x000fce000bf25270 */
[----:B------:R-:W-:Y:S05]  /*36c0*/  BRA.U !UP0, `(.L_x_46) ;  /* 0x00000001086c7547 */ /* 0x000fea000b800000 */
[----:B------:R-:W0:Y:S01]  /*36d0*/  S2UR UR12, SR_CgaCtaId ;  /* 0x00000000000c79c3 */ /* 0x000e220000008800 */
[----:B------:R-:W-:Y:S01]  /*36e0*/  UMOV UR11, 0x400 ;  /* 0x00000400000b7882 */ /* 0x000fe20000000000 */
[----:B------:R-:W-:-:S06]  /*36f0*/  IMAD R18, R2, UR6, R15 ;  /* 0x0000000602127c24 */ /* 0x000fcc000f8e020f */
[----:B------:R-:W1:Y:S01]  /*3700*/  LDC R19, c[0x0][0x3e0] ;  /* 0x0000f800ff137b82 */ /* 0x000e620000000800 */
[----:B0-----:R-:W-:-:S06]  /*3710*/  ULEA UR11, UR12, UR11, 0x18 ;  /* 0x0000000b0c0b7291 */ /* 0x001fcc000f8ec0ff */
[----:B------:R-:W-:Y:S01]  /*3720*/  LEA R25, R18, UR11, 0x2 ;  /* 0x0000000b12197c11 */ /* 0x000fe2000f8e10ff */
[C---:B-1----:R-:W-:Y:S01]  /*3730*/  IMAD R16, R19.reuse, UR6, R0 ;  /* 0x0000000613107c24 */ /* 0x042fe2000f8e0200 */
[----:B------:R-:W-:Y:S02]  /*3740*/  UIADD3 UR6, UPT, UPT, UR6, 0x4, URZ ;  /* 0x0000000406067890 */ /* 0x000fe4000fffe0ff */
[----:B------:R-:W-:Y:S01]  /*3750*/  LEA R27, R2, R25, 0x2 ;  /* 0x00000019021b7211 */ /* 0x000fe200078e10ff */
[----:B------:R-:W-:Y:S01]  /*3760*/  LDS R18, [R25] ;  /* 0x0000000019127984 */ /* 0x000fe20000000800 */
[----:B------:R-:W-:Y:S02]  /*3770*/  LEA R24, R16, UR10, 0x2 ;  /* 0x0000000a10187c11 */ /* 0x000fe4000f8e10ff */
[----:B------:R-:W-:Y:S01]  /*3780*/  LEA R29, R2, R27, 0x2 ;  /* 0x0000001b021d7211 */ /* 0x000fe200078e10ff */
[----:B------:R-:W-:Y:S01]  /*3790*/  LDS R22, [R27] ;  /* 0x000000001b167984 */ /* 0x000fe20000000800 */
[----:B------:R-:W-:-:S03]  /*37a0*/  LEA R26, R19, R24, 0x2 ;  /* 0x00000018131a7211 */ /* 0x000fc600078e10ff */
[----:B------:R-:W0:Y:S01]  /*37b0*/  LDS R16, [R24] ;  /* 0x0000000018107984 */ /* 0x000e220000000800 */
[----:B------:R-:W-:-:S03]  /*37c0*/  LEA R28, R19, R26, 0x2 ;  /* 0x0000001a131c7211 */ /* 0x000fc600078e10ff */
[----:B------:R-:W1:Y:S01]  /*37d0*/  LDS R23, [R26] ;  /* 0x000000001a177984 */ /* 0x000e620000000800 */
[----:B------:R-:W-:-:S03]  /*37e0*/  LEA R19, R19, R28, 0x2 ;  /* 0x0000001c13137211 */ /* 0x000fc600078e10ff */
[----:B------:R2:W-:Y:S04]  /*37f0*/  LDS R20, [R29] ;  /* 0x000000001d147984 */ /* 0x0005e80000000800 */
[----:B------:R-:W3:Y:S01]  /*3800*/  LDS R28, [R28] ;  /* 0x000000001c1c7984 */ /* 0x000ee20000000800 */
[----:B--2---:R-:W-:-:S03]  /*3810*/  IMAD R29, R2, 0x4, R29 ;  /* 0x00000004021d7824 */ /* 0x004fc600078e021d */
[----:B------:R-:W-:Y:S04]  /*3820*/  LDS R19, [R19] ;  /* 0x0000000013137984 */ /* 0x000fe80000000800 */
[----:B------:R-:W2:Y:S01]  /*3830*/  LDS R25, [R29] ;  /* 0x000000001d197984 */ /* 0x000ea20000000800 */
[----:B0-----:R-:W-:-:S04]  /*3840*/  FFMA R16, R16, R18, R21 ;  /* 0x0000001210107223 */ /* 0x001fc80000000015 */
[----:B-1----:R-:W-:-:S04]  /*3850*/  FFMA R23, R23, R22, R16 ;  /* 0x0000001617177223 */ /* 0x002fc80000000010 */
[----:B---3--:R-:W-:-:S04]  /*3860*/  FFMA R20, R28, R20, R23 ;  /* 0x000000141c147223 */ /* 0x008fc80000000017 */
[----:B--2---:R-:W-:-:S07]  /*3870*/  FFMA R21, R19, R25, R20 ;  /* 0x0000001913157223 */ /* 0x004fce0000000014 */
.L_x_46:
[----:B------:R-:W-:Y:S05]  /*3880*/  BRA.U !UP1, `(.L_x_45) ;  /* 0x0000000109847547 */ /* 0x000fea000b800000 */
[----:B------:R-:W-:Y:S02]  /*3890*/  UISETP.NE.AND UP0, UPT, UR18, 0x1, UPT ;  /* 0x000000011200788c */ /* 0x000fe4000bf05270 */
        /* <DEDUP_REMOVED lines=8> */
[----:B-1----:R-:W-:Y:S01]  /*3920*/  IMAD R16, R19, UR6, R0 ;  /* 0x0000000613107c24 */ /* 0x002fe2000f8e0200 */
[----:B------:R-:W-:Y:S02]  /*3930*/  UIADD3 UR6, UPT, UPT, UR6, 0x2, URZ ;  /* 0x0000000206067890 */ /* 0x000fe4000fffe0ff */
[----:B------:R-:W-:Y:S01]  /*3940*/  LEA R20, R2, R23, 0x2 ;  /* 0x0000001702147211 */ /* 0x000fe200078e10ff */
[----:B------:R-:W-:Y:S01]  /*3950*/  LDS R18, [R23] ;  /* 0x0000000017127984 */ /* 0x000fe20000000800 */
[----:B------:R-:W-:-:S04]  /*3960*/  LEA R16, R16, UR10, 0x2 ;  /* 0x0000000a10107c11 */ /* 0x000fc8000f8e10ff */
[----:B------:R-:W-:Y:S01]  /*3970*/  LDS R20, [R20] ;  /* 0x0000000014147984 */ /* 0x000fe20000000800 */
[----:B------:R-:W-:-:S03]  /*3980*/  LEA R19, R19, R16, 0x2 ;  /* 0x0000001013137211 */ /* 0x000fc600078e10ff */
[----:B------:R-:W0:Y:S04]  /*3990*/  LDS R16, [R16] ;  /* 0x0000000010107984 */ /* 0x000e280000000800 */
[----:B------:R-:W1:Y:S01]  /*39a0*/  LDS R19, [R19] ;  /* 0x0000000013137984 */ /* 0x000e620000000800 */
[----:B0-----:R-:W-:-:S04]  /*39b0*/  FFMA R18, R16, R18, R21 ;  /* 0x0000001210127223 */ /* 0x001fc80000000015 */
[----:B-1----:R-:W-:-:S07]  /*39c0*/  FFMA R21, R19, R20, R18 ;  /* 0x0000001413157223 */ /* 0x002fce0000000012 */
.L_x_47:
[----:B------:R-:W-:Y:S05]  /*39d0*/  BRA.U !UP1, `(.L_x_45) ;  /* 0x0000000109307547 */ /* 0x000fea000b800000 */
[----:B------:R-:W0:Y:S01]  /*39e0*/  S2UR UR12, SR_CgaCtaId ;  /* 0x00000000000c79c3 */ /* 0x000e220000008800 */
[----:B------:R-:W1:Y:S01]  /*39f0*/  LDCU UR11, c[0x0][0x3e0] ;  /* 0x00007c00ff0b77ac */ /* 0x000e620008000800 */
[----:B------:R-:W-:Y:S01]  /*3a00*/  IMAD R2, R2, UR6, R15 ;  /* 0x0000000602027c24 */ /* 0x000fe2000f8e020f */
[----:B-1----:R-:W-:Y:S01]  /*3a10*/  MOV R19, UR11 ;  /* 0x0000000b00137c02 */ /* 0x002fe20008000f00 */
[----:B------:R-:W-:Y:S02]  /*3a20*/  UMOV UR11, 0x400 ;  /* 0x00000400000b7882 */ /* 0x000fe40000000000 */
[----:B0-----:R-:W-:Y:S02]  /*3a30*/  ULEA UR11, UR12, UR11, 0x18 ;  /* 0x0000000b0c0b7291 */ /* 0x001fe4000f8ec0ff */
[----:B------:R-:W-:-:S04]  /*3a40*/  IMAD R0, R19, UR6, R0 ;  /* 0x0000000613007c24 */ /* 0x000fc8000f8e0200 */
[----:B------:R-:W-:Y:S02]  /*3a50*/  LEA R2, R2, UR11, 0x2 ;  /* 0x0000000b02027c11 */ /* 0x000fe4000f8e10ff */
[----:B------:R-:W-:-:S04]  /*3a60*/  LEA R0, R0, UR10, 0x2 ;  /* 0x0000000a00007c11 */ /* 0x000fc8000f8e10ff */
[----:B------:R-:W-:Y:S04]  /*3a70*/  LDS R2, [R2] ;  /* 0x0000000002027984 */ /* 0x000fe80000000800 */
[----:B------:R-:W0:Y:S02]  /*3a80*/  LDS R0, [R0] ;  /* 0x0000000000007984 */ /* 0x000e240000000800 */
[----:B0-----:R-:W-:-:S07]  /*3a90*/  FFMA R21, R0, R2, R21 ;  /* 0x0000000200157223 */ /* 0x001fce0000000015 */
.L_x_45:
[-C--:B------:R-:W-:Y:S01]  /*3aa0*/  FMUL R21, R21, R10.reuse ;  /* 0x0000000a15157220 */ /* 0x080fe20000400000 */
[----:B------:R-:W-:-:S07]  /*3ab0*/  FMUL R19, R17, R10 ;  /* 0x0000000a11137220 */ /* 0x000fce0000400000 */
.L_x_37:
[----:B------:R-:W-:Y:S05]  /*3ac0*/  BSYNC.RECONVERGENT B0 ;  /* 0x0000000000007941 */ /* 0x000fea0003800200 */
.L_x_36:
[----:B0-----:R-:W1:Y:S01]  /*3ad0*/  LDC.64 R16, c[0x0][0x3b8] ;  /* 0x0000ee00ff107b82 */ /* 0x001e620000000a00 */
[----:B------:R-:W0:Y:S01]  /*3ae0*/  LDCU UR6, c[0x0][0x3e0] ;  /* 0x00007c00ff0677ac */ /* 0x000e220008000800 */
[----:B------:R-:W-:-:S04]  /*3af0*/  UIADD3 UR5, UPT, UPT, UR5, 0x1, URZ ;  /* 0x0000000105057890 */ /* 0x000fc8000fffe0ff */
[----:B0-----:R-:W-:Y:S01]  /*3b00*/  UISETP.NE.AND UP0, UPT, UR5, UR6, UPT ;  /* 0x000000060500728c */ /* 0x001fe2000bf05270 */
[----:B-1-3--:R-:W-:-:S05]  /*3b10*/  IMAD.WIDE R14, R14, 0x4, R16 ;  /* 0x000000040e0e7825 */ /* 0x00afca00078e0210 */
[----:B------:R1:W-:Y:S04]  /*3b20*/  STG.E desc[UR14][R14.64], R19 ;  /* 0x000000130e007986 */ /* 0x0003e8000c10190e */
[----:B------:R1:W-:Y:S01]  /*3b30*/  STG.E desc[UR14][R4.64], R21 ;  /* 0x0000001504007986 */ /* 0x0003e2000c10190e */
[----:B------:R-:W-:Y:S06]  /*3b40*/  BAR.SYNC.DEFER_BLOCKING 0x0 ;  /* 0x0000000000007b1d */ /* 0x000fec0000010000 */
[----:B------:R-:W-:Y:S05]  /*3b50*/  BRA.U UP0, `(.L_x_48) ;  /* 0xffffffc900d07547 */ /* 0x000fea000b83ffff */
[----:B------:R-:W-:Y:S05]  /*3b60*/  @P4 BRA `(.L_x_49) ;  /* 0xffffffc800704947 */ /* 0x000fea000383ffff */
[----:B------:R-:W-:Y:S05]  /*3b70*/  EXIT ;  /* 0x000000000000794d */ /* 0x000fea0003800000 */
        .weak           $__internal_0_$__cuda_sm20_rcp_rn_f32_slowpath
        .type           $__internal_0_$__cuda_sm20_rcp_rn_f32_slowpath,@function
        .size           $__internal_0_$__cuda_sm20_rcp_rn_f32_slowpath,($__internal_1_$__cuda_sm20_sqrt_rn_f32_slowpath - $__internal_0_$__cuda_sm20_rcp_rn_f32_slowpath)
$__internal_0_$__cuda_sm20_rcp_rn_f32_slowpath:
[----:B------:R-:W-:Y:S01]  /*3b80*/  IMAD.SHL.U32 R2, R0, 0x2, RZ ;  /* 0x0000000200027824 */ /* 0x000fe200078e00ff */
[----:B------:R-:W-:Y:S04]  /*3b90*/  BSSY.RECONVERGENT B2, `(.L_x_50) ;  /* 0x0000030000027945 */ /* 0x000fe80003800200 */
[----:B------:R-:W-:-:S04]  /*3ba0*/  SHF.R.U32.HI R2, RZ, 0x18, R2 ;  /* 0x00000018ff027819 */ /* 0x000fc80000011602 */
[----:B------:R-:W-:-:S13]  /*3bb0*/  ISETP.NE.U32.AND P0, PT, R2, RZ, PT ;  /* 0x000000ff0200720c */ /* 0x000fda0003f05070 */
[----:B------:R-:W-:Y:S05]  /*3bc0*/  @P0 BRA `(.L_x_51) ;  /* 0x0000000000280947 */ /* 0x000fea0003800000 */
[----:B------:R-:W-:-:S04]  /*3bd0*/  SHF.L.U32 R2, R0, 0x1, RZ ;  /* 0x0000000100027819 */ /* 0x000fc800000006ff */
[----:B------:R-:W-:-:S13]  /*3be0*/  ISETP.NE.AND P0, PT, R2, RZ, PT ;  /* 0x000000ff0200720c */ /* 0x000fda0003f05270 */
[----:B------:R-:W-:Y:S01]  /*3bf0*/  @P0 FFMA R18, R0, 1.84467440737095516160e+19, RZ ;  /* 0x5f80000000120823 */ /* 0x000fe200000000ff */
[----:B------:R-:W-:Y:S08]  /*3c00*/  @!P0 MUFU.RCP R15, R0 ;  /* 0x00000000000f8308 */ /* 0x000ff00000001000 */
[----:B------:R-:W0:Y:S02]  /*3c10*/  @P0 MUFU.RCP R19, R18 ;  /* 0x0000001200130308 */ /* 0x000e240000001000 */
[----:B0-----:R-:W-:-:S04]  /*3c20*/  @P0 FFMA R2, R18, R19, -1 ;  /* 0xbf80000012020423 */ /* 0x001fc80000000013 */
[----:B------:R-:W-:-:S04]  /*3c30*/  @P0 FADD.FTZ R2, -R2, -RZ ;  /* 0x800000ff02020221 */ /* 0x000fc80000010100 */
[----:B------:R-:W-:-:S04]  /*3c40*/  @P0 FFMA R2, R19, R2, R19 ;  /* 0x0000000213020223 */ /* 0x000fc80000000013 */
[----:B------:R-:W-:Y:S01]  /*3c50*/  @P0 FFMA R15, R2, 1.84467440737095516160e+19, RZ ;  /* 0x5f800000020f0823 */ /* 0x000fe200000000ff */
[----:B------:R-:W-:Y:S06]  /*3c60*/  BRA `(.L_x_52) ;  /* 0x0000000000887947 */ /* 0x000fec0003800000 */
.L_x_51:
[----:B------:R-:W-:-:S04]  /*3c70*/  IADD3 R15, PT, PT, R2, -0xfd, RZ ;  /* 0xffffff03020f7810 */ /* 0x000fc80007ffe0ff */
[----:B------:R-:W-:-:S13]  /*3c80*/  ISETP.GT.U32.AND P0, PT, R15, 0x1, PT ;  /* 0x000000010f00780c */ /* 0x000fda0003f04070 */
[----:B------:R-:W-:Y:S05]  /*3c90*/  @P0 BRA `(.L_x_53) ;  /* 0x0000000000780947 */ /* 0x000fea0003800000 */
[----:B------:R-:W-:Y:S01]  /*3ca0*/  LOP3.LUT R18, R0, 0x7fffff, RZ, 0xc0, !PT ;  /* 0x007fffff00127812 */ /* 0x000fe200078ec0ff */
[----:B------:R-:W-:-:S03]  /*3cb0*/  HFMA2 R22, -RZ, RZ, 0, 1.78813934326171875e-07 ;  /* 0x00000003ff167431 */ /* 0x000fc600000001ff */
[----:B------:R-:W-:-:S04]  /*3cc0*/  LOP3.LUT R18, R18, 0x3f800000, RZ, 0xfc, !PT ;  /* 0x3f80000012127812 */ /* 0x000fc800078efcff */
[----:B------:R-:W0:Y:S01]  /*3cd0*/  MUFU.RCP R19, R18 ;  /* 0x0000001200137308 */ /* 0x000e220000001000 */
[----:B------:R-:W-:Y:S01]  /*3ce0*/  SHF.L.U32 R23, R22, R15, RZ ;  /* 0x0000000f16177219 */ /* 0x000fe200000006ff */
[----:B0-----:R-:W-:-:S04]  /*3cf0*/  FFMA R20, R18, R19, -1 ;  /* 0xbf80000012147423 */ /* 0x001fc80000000013 */
[----:B------:R-:W-:-:S04]  /*3d00*/  FADD.FTZ R20, -R20, -RZ ;  /* 0x800000ff14147221 */ /* 0x000fc80000010100 */
[CCC-:B------:R-:W-:Y:S01]  /*3d10*/  FFMA.RM R21, R19.reuse, R20.reuse, R19.reuse ;  /* 0x0000001413157223 */ /* 0x1c0fe20000004013 */
[----:B------:R-:W-:-:S04]  /*3d20*/  FFMA.RP R20, R19, R20, R19 ;  /* 0x0000001413147223 */ /* 0x000fc80000008013 */
[C---:B------:R-:W-:Y:S02]  /*3d30*/  LOP3.LUT R19, R21.reuse, 0x7fffff, RZ, 0xc0, !PT ;  /* 0x007fffff15137812 */ /* 0x040fe400078ec0ff */
[----:B------:R-:W-:Y:S02]  /*3d40*/  FSETP.NEU.FTZ.AND P0, PT, R21, R20, PT ;  /* 0x000000141500720b */ /* 0x000fe40003f1d000 */
[----:B------:R-:W-:Y:S02]  /*3d50*/  LOP3.LUT R20, R19, 0x800000, RZ, 0xfc, !PT ;  /* 0x0080000013147812 */ /* 0x000fe400078efcff */
[----:B------:R-:W-:Y:S02]  /*3d60*/  SEL R19, RZ, 0xffffffff, !P0 ;  /* 0xffffffffff137807 */ /* 0x000fe40004000000 */
[----:B------:R-:W-:Y:S02]  /*3d70*/  LOP3.LUT R18, R23, R20, RZ, 0xc0, !PT ;  /* 0x0000001417127212 */ /* 0x000fe400078ec0ff */
[----:B------:R-:W-:-:S02]  /*3d80*/  IADD3 R19, PT, PT, -R19, RZ, RZ ;  /* 0x000000ff13137210 */ /* 0x000fc40007ffe1ff */
[-C--:B------:R-:W-:Y:S02]  /*3d90*/  SHF.R.U32.HI R18, RZ, R15.reuse, R18 ;  /* 0x0000000fff127219 */ /* 0x080fe40000011612 */
[----:B------:R-:W-:Y:S02]  /*3da0*/  LOP3.LUT P1, RZ, R19, R15, R20, 0xf8, !PT ;  /* 0x0000000f13ff7212 */ /* 0x000fe4000782f814 */
[C---:B------:R-:W-:Y:S02]  /*3db0*/  LOP3.LUT P0, RZ, R18.reuse, 0x1, RZ, 0xc0, !PT ;  /* 0x0000000112ff7812 */ /* 0x040fe4000780c0ff */
[----:B------:R-:W-:-:S04]  /*3dc0*/  LOP3.LUT P2, RZ, R18, 0x2, RZ, 0xc0, !PT ;  /* 0x0000000212ff7812 */ /* 0x000fc8000784c0ff */
[----:B------:R-:W-:Y:S02]  /*3dd0*/  PLOP3.LUT P0, PT, P0, P1, P2, 0xe0, 0x0 ;  /* 0x000000000000781c */ /* 0x000fe40000703c20 */
[----:B------:R-:W-:Y:S02]  /*3de0*/  LOP3.LUT P1, RZ, R0, 0x7fffff, RZ, 0xc0, !PT ;  /* 0x007fffff00ff7812 */ /* 0x000fe4000782c0ff */
[----:B------:R-:W-:-:S05]  /*3df0*/  SEL R15, RZ, 0x1, !P0 ;  /* 0x00000001ff0f7807 */ /* 0x000fca0004000000 */
[----:B------:R-:W-:-:S05]  /*3e00*/  IMAD.MOV R15, RZ, RZ, -R15 ;  /* 0x000000ffff0f7224 */ /* 0x000fca00078e0a0f */
[----:B------:R-:W-:Y:S02]  /*3e10*/  ISETP.GE.AND P0, PT, R15, RZ, PT ;  /* 0x000000ff0f00720c */ /* 0x000fe40003f06270 */
[----:B------:R-:W-:-:S04]  /*3e20*/  IADD3 R15, PT, PT, R2, -0xfc, RZ ;  /* 0xffffff04020f7810 */ /* 0x000fc80007ffe0ff */
[----:B------:R-:W-:-:S07]  /*3e30*/  SHF.R.U32.HI R15, RZ, R15, R20 ;  /* 0x0000000fff0f7219 */ /* 0x000fce0000011614 */
[----:B------:R-:W-:-:S04]  /*3e40*/  @!P0 IADD3 R15, PT, PT, R15, 0x1, RZ ;  /* 0x000000010f0f8810 */ /* 0x000fc80007ffe0ff */
[----:B------:R-:W-:-:S04]  /*3e50*/  @!P1 SHF.L.U32 R15, R15, 0x1, RZ ;  /* 0x000000010f0f9819 */ /* 0x000fc800000006ff */
[----:B------:R-:W-:Y:S01]  /*3e60*/  LOP3.LUT R15, R15, 0x80000000, R0, 0xf8, !PT ;  /* 0x800000000f0f7812 */ /* 0x000fe200078ef800 */
[----:B------:R-:W-:Y:S06]  /*3e70*/  BRA `(.L_x_52) ;  /* 0x0000000000047947 */ /* 0x000fec0003800000 */
.L_x_53:
[----:B------:R0:W1:Y:S02]  /*3e80*/  MUFU.RCP R15, R0 ;  /* 0x00000000000f7308 */ /* 0x0000640000001000 */
.L_x_52:
[----:B------:R-:W-:Y:S05]  /*3e90*/  BSYNC.RECONVERGENT B2 ;  /* 0x0000000000027941 */ /* 0x000fea0003800200 */
.L_x_50:
[----:B------:R-:W-:Y:S01]  /*3ea0*/  MOV R18, R16 ;  /* 0x0000001000127202 */ /* 0x000fe20000000f00 */
[----:B------:R-:W-:-:S04]  /*3eb0*/  IMAD.MOV.U32 R19, RZ, RZ, 0x0 ;  /* 0x00000000ff137424 */ /* 0x000fc800078e00ff */
[----:B01----:R-:W-:Y:S05]  /*3ec0*/  RET.REL.NODEC R18 `(backward_kernel) ;  /* 0xffffffc0124c7950 */ /* 0x003fea0003c3ffff */
        .weak           $__internal_1_$__cuda_sm20_sqrt_rn_f32_slowpath
        .type           $__internal_1_$__cuda_sm20_sqrt_rn_f32_slowpath,@function
        .size           $__internal_1_$__cuda_sm20_sqrt_rn_f32_slowpath,(.L_x_57 - $__internal_1_$__cuda_sm20_sqrt_rn_f32_slowpath)
$__internal_1_$__cuda_sm20_sqrt_rn_f32_slowpath:
[----:B------:R-:W-:-:S13]  /*3ed0*/  LOP3.LUT P0, RZ, R0, 0x7fffffff, RZ, 0xc0, !PT ;  /* 0x7fffffff00ff7812 */ /* 0x000fda000780c0ff */
[----:B------:R-:W-:Y:S01]  /*3ee0*/  @!P0 MOV R2, R0 ;  /* 0x0000000000028202 */ /* 0x000fe20000000f00 */
[----:B------:R-:W-:Y:S06]  /*3ef0*/  @!P0 BRA `(.L_x_54) ;  /* 0x0000000000448947 */ /* 0x000fec0003800000 */
[----:B------:R-:W-:-:S13]  /*3f00*/  FSETP.GEU.FTZ.AND P0, PT, R0, RZ, PT ;  /* 0x000000ff0000720b */ /* 0x000fda0003f1e000 */
[----:B------:R-:W-:Y:S01]  /*3f10*/  @!P0 MOV R2, 0x7fffffff ;  /* 0x7fffffff00028802 */ /* 0x000fe20000000f00 */
[----:B------:R-:W-:Y:S06]  /*3f20*/  @!P0 BRA `(.L_x_54) ;  /* 0x0000000000388947 */ /* 0x000fec0003800000 */
[----:B------:R-:W-:-:S13]  /*3f30*/  FSETP.GTU.FTZ.AND P0, PT, |R0|, +INF , PT ;  /* 0x7f8000000000780b */ /* 0x000fda0003f1c200 */
[----:B------:R-:W-:Y:S01]  /*3f40*/  @P0 FADD.FTZ R2, R0, 1 ;  /* 0x3f80000000020421 */ /* 0x000fe20000010000 */
[----:B------:R-:W-:Y:S06]  /*3f50*/  @P0 BRA `(.L_x_54) ;  /* 0x00000000002c0947 */ /* 0x000fec0003800000 */
[----:B------:R-:W-:-:S13]  /*3f60*/  FSETP.NEU.FTZ.AND P0, PT, |R0|, +INF , PT ;  /* 0x7f8000000000780b */ /* 0x000fda0003f1d200 */
[----:B------:R-:W-:Y:S01]  /*3f70*/  @!P0 MOV R2, R0 ;  /* 0x0000000000028202 */ /* 0x000fe20000000f00 */
[----:B------:R-:W-:Y:S06]  /*3f80*/  @!P0 BRA `(.L_x_54) ;  /* 0x0000000000208947 */ /* 0x000fec0003800000 */
[----:B------:R-:W-:-:S04]  /*3f90*/  FFMA R0, R0, 1.84467440737095516160e+19, RZ ;  /* 0x5f80000000007823 */ /* 0x000fc800000000ff */
[----:B------:R-:W0:Y:S02]  /*3fa0*/  MUFU.RSQ R5, R0 ;  /* 0x0000000000057308 */ /* 0x000e240000001400 */
[----:B0-----:R-:W-:Y:S01]  /*3fb0*/  FMUL.FTZ R7, R0, R5 ;  /* 0x0000000500077220 */ /* 0x001fe20000410000 */
[----:B------:R-:W-:-:S03]  /*3fc0*/  FMUL.FTZ R5, R5, 0.5 ;  /* 0x3f00000005057820 */ /* 0x000fc60000410000 */
[----:B------:R-:W-:-:S04]  /*3fd0*/  FADD.FTZ R2, -R7, -RZ ;  /* 0x800000ff07027221 */ /* 0x000fc80000010100 */
[----:B------:R-:W-:-:S04]  /*3fe0*/  FFMA R2, R7, R2, R0 ;  /* 0x0000000207027223 */ /* 0x000fc80000000000 */
[----:B------:R-:W-:-:S04]  /*3ff0*/  FFMA R2, R2, R5, R7 ;  /* 0x0000000502027223 */ /* 0x000fc80000000007 */
[----:B------:R-:W-:-:S07]  /*4000*/  FMUL.FTZ R2, R2, 2.3283064365386962891e-10 ;  /* 0x2f80000002027820 */ /* 0x000fce0000410000 */
.L_x_54:
[----:B------:R-:W-:-:S04]  /*4010*/  HFMA2 R5, -RZ, RZ, 0, 0 ;  /* 0x00000000ff057431 */ /* 0x000fc800000001ff */
[----:B------:R-:W-:Y:S05]  /*4020*/  RET.REL.NODEC R4 `(backward_kernel) ;  /* 0xffffffbc04f47950 */ /* 0x000fea0003c3ffff */
.L_x_55:
[----:B------:R-:W-:-:S00]  /*4030*/  BRA `(.L_x_55) ;  /* 0xfffffffc00fc7947 */ /* 0x000fc0000383ffff */
[----:B------:R-:W-:-:S00]  /*4040*/  NOP ;  /* 0x0000000000007918 */ /* 0x000fc00000000000 */
        /* <DEDUP_REMOVED lines=11> */
.L_x_57:


//--------------------- .nv.shared.backward_kernel --------------------------
	.section	.nv.shared.backward_kernel,"aw",@nobits
	.sectionflags	@""
	.align	16
	.zero		1024


//--------------------- .nv.shared.reserved.0     --------------------------
	.section	.nv.shared.reserved.0,"aw",@nobits
	.weak		__nv_reservedSMEM_offset_0_alias
	.size		__nv_reservedSMEM_offset_0_alias, 0, 64
	.other		__nv_reservedSMEM_offset_0_alias,@"STO_CUDA_RESERVED_SHARED STV_DEFAULT"
__nv_reservedSMEM_offset_0_alias:
	.zero		0
	.zero		64


//--------------------- .nv.constant0.backward_kernel --------------------------
	.section	.nv.constant0.backward_kernel,"a",@progbits
	.sectionflags	@""
	.align	4
.nv.constant0.backward_kernel:
	.zero		1000


//--------------------- SYMBOLS --------------------------

	.type		.nv.reservedSmem.offset0,@object
	.size		.nv.reservedSmem.offset0,0x4
	.type		.nv.reservedSmem.cap,@object
	.size		.nv.reservedSmem.cap,0x4
